//
// Generated by NVIDIA NVVM Compiler
//
// Compiler Build ID: CL-36424714
// Cuda compilation tools, release 13.0, V13.0.88
// Based on NVVM 20.0.0
//

.version 9.0
.target sm_100
.address_size 64

	// .globl	_Z32compute_and_update_scales_kernelIfEvPKT_S2_lPfS3_
.extern .shared .align 16 .b8 sdata[];

.visible .entry _Z32compute_and_update_scales_kernelIfEvPKT_S2_lPfS3_(
	.param .u64 .ptr .align 1 _Z32compute_and_update_scales_kernelIfEvPKT_S2_lPfS3__param_0,
	.param .u64 .ptr .align 1 _Z32compute_and_update_scales_kernelIfEvPKT_S2_lPfS3__param_1,
	.param .u64 _Z32compute_and_update_scales_kernelIfEvPKT_S2_lPfS3__param_2,
	.param .u64 .ptr .align 1 _Z32compute_and_update_scales_kernelIfEvPKT_S2_lPfS3__param_3,
	.param .u64 .ptr .align 1 _Z32compute_and_update_scales_kernelIfEvPKT_S2_lPfS3__param_4
)
{
	.reg .pred 	%p<34>;
	.reg .b32 	%r<32>;
	.reg .b32 	%f<67>;
	.reg .b64 	%rd<58>;

	ld.param.u64 	%rd26, [_Z32compute_and_update_scales_kernelIfEvPKT_S2_lPfS3__param_0];
	ld.param.u64 	%rd27, [_Z32compute_and_update_scales_kernelIfEvPKT_S2_lPfS3__param_1];
	ld.param.u64 	%rd25, [_Z32compute_and_update_scales_kernelIfEvPKT_S2_lPfS3__param_2];
	ld.param.u64 	%rd28, [_Z32compute_and_update_scales_kernelIfEvPKT_S2_lPfS3__param_3];
	ld.param.u64 	%rd29, [_Z32compute_and_update_scales_kernelIfEvPKT_S2_lPfS3__param_4];
	cvta.to.global.u64 	%rd1, %rd27;
	cvta.to.global.u64 	%rd2, %rd26;
	cvta.to.global.u64 	%rd3, %rd29;
	cvta.to.global.u64 	%rd4, %rd28;
	mov.u32 	%r29, %ntid.x;
	mov.u32 	%r2, %tid.x;
	mov.u32 	%r17, %nctaid.x;
	mov.u32 	%r18, %ctaid.x;
	mul.wide.u32 	%rd30, %r18, %r29;
	cvt.u64.u32 	%rd31, %r2;
	add.s64 	%rd56, %rd30, %rd31;
	mul.wide.u32 	%rd6, %r29, %r17;
	setp.ge.s64 	%p1, %rd56, %rd25;
	mov.f32 	%f65, 0f00000000;
	mov.f32 	%f66, %f65;
	@%p1 bra 	$L__BB0_10;
	add.s64 	%rd32, %rd56, %rd6;
	max.u64 	%rd33, %rd25, %rd32;
	setp.lt.u64 	%p2, %rd32, %rd25;
	selp.u64 	%rd7, 1, 0, %p2;
	add.s64 	%rd34, %rd32, %rd7;
	sub.s64 	%rd8, %rd33, %rd34;
	or.b64  	%rd35, %rd8, %rd6;
	and.b64  	%rd36, %rd35, -4294967296;
	setp.ne.s64 	%p3, %rd36, 0;
	@%p3 bra 	$L__BB0_3;
	cvt.u32.u64 	%r19, %rd6;
	cvt.u32.u64 	%r20, %rd8;
	div.u32 	%r21, %r20, %r19;
	cvt.u64.u32 	%rd52, %r21;
	bra.uni 	$L__BB0_4;
$L__BB0_3:
	div.u64 	%rd52, %rd8, %rd6;
$L__BB0_4:
	add.s64 	%rd12, %rd52, %rd7;
	and.b64  	%rd37, %rd12, 3;
	setp.eq.s64 	%p4, %rd37, 3;
	mov.f32 	%f66, 0f00000000;
	mov.f32 	%f65, %f66;
	@%p4 bra 	$L__BB0_7;
	shl.b64 	%rd54, %rd56, 2;
	shl.b64 	%rd14, %rd6, 2;
	add.s64 	%rd38, %rd12, 1;
	and.b64  	%rd39, %rd38, 3;
	neg.s64 	%rd53, %rd39;
	mov.f32 	%f66, 0f00000000;
$L__BB0_6:
	.pragma "nounroll";
	add.s64 	%rd40, %rd2, %rd54;
	ld.global.nc.f32 	%f23, [%rd40];
	abs.f32 	%f24, %f23;
	add.s64 	%rd41, %rd1, %rd54;
	ld.global.nc.f32 	%f25, [%rd41];
	abs.f32 	%f26, %f25;
	setp.gt.f32 	%p5, %f24, %f65;
	selp.f32 	%f65, %f24, %f65, %p5;
	setp.gt.f32 	%p6, %f26, %f66;
	selp.f32 	%f66, %f26, %f66, %p6;
	add.s64 	%rd56, %rd56, %rd6;
	add.s64 	%rd54, %rd54, %rd14;
	add.s64 	%rd53, %rd53, 1;
	setp.ne.s64 	%p7, %rd53, 0;
	@%p7 bra 	$L__BB0_6;
$L__BB0_7:
	setp.lt.u64 	%p8, %rd12, 3;
	@%p8 bra 	$L__BB0_10;
	shl.b64 	%rd45, %rd6, 2;
$L__BB0_9:
	shl.b64 	%rd42, %rd56, 2;
	add.s64 	%rd43, %rd2, %rd42;
	ld.global.nc.f32 	%f27, [%rd43];
	abs.f32 	%f28, %f27;
	add.s64 	%rd44, %rd1, %rd42;
	ld.global.nc.f32 	%f29, [%rd44];
	abs.f32 	%f30, %f29;
	setp.gt.f32 	%p9, %f28, %f65;
	selp.f32 	%f31, %f28, %f65, %p9;
	setp.gt.f32 	%p10, %f30, %f66;
	selp.f32 	%f32, %f30, %f66, %p10;
	add.s64 	%rd46, %rd43, %rd45;
	ld.global.nc.f32 	%f33, [%rd46];
	abs.f32 	%f34, %f33;
	add.s64 	%rd47, %rd44, %rd45;
	ld.global.nc.f32 	%f35, [%rd47];
	abs.f32 	%f36, %f35;
	setp.gt.f32 	%p11, %f34, %f31;
	selp.f32 	%f37, %f34, %f31, %p11;
	setp.gt.f32 	%p12, %f36, %f32;
	selp.f32 	%f38, %f36, %f32, %p12;
	add.s64 	%rd48, %rd46, %rd45;
	ld.global.nc.f32 	%f39, [%rd48];
	abs.f32 	%f40, %f39;
	add.s64 	%rd49, %rd47, %rd45;
	ld.global.nc.f32 	%f41, [%rd49];
	abs.f32 	%f42, %f41;
	setp.gt.f32 	%p13, %f40, %f37;
	selp.f32 	%f43, %f40, %f37, %p13;
	setp.gt.f32 	%p14, %f42, %f38;
	selp.f32 	%f44, %f42, %f38, %p14;
	add.s64 	%rd50, %rd48, %rd45;
	ld.global.nc.f32 	%f45, [%rd50];
	abs.f32 	%f46, %f45;
	add.s64 	%rd51, %rd49, %rd45;
	ld.global.nc.f32 	%f47, [%rd51];
	abs.f32 	%f48, %f47;
	setp.gt.f32 	%p15, %f46, %f43;
	selp.f32 	%f65, %f46, %f43, %p15;
	setp.gt.f32 	%p16, %f48, %f44;
	selp.f32 	%f66, %f48, %f44, %p16;
	add.s64 	%rd56, %rd45, %rd56;
	setp.lt.s64 	%p17, %rd56, %rd25;
	@%p17 bra 	$L__BB0_9;
$L__BB0_10:
	shl.b32 	%r22, %r29, 2;
	mov.u32 	%r23, sdata;
	add.s32 	%r3, %r23, %r22;
	shl.b32 	%r24, %r2, 2;
	add.s32 	%r4, %r23, %r24;
	st.shared.f32 	[%r4], %f65;
	add.s32 	%r5, %r3, %r24;
	st.shared.f32 	[%r5], %f66;
	bar.sync 	0;
	setp.lt.u32 	%p18, %r29, 2;
	@%p18 bra 	$L__BB0_17;
$L__BB0_11:
	mov.u32 	%r6, %r29;
	shr.u32 	%r29, %r6, 1;
	setp.ge.u32 	%p19, %r2, %r29;
	@%p19 bra 	$L__BB0_16;
	shl.b32 	%r8, %r29, 2;
	add.s32 	%r25, %r4, %r8;
	ld.shared.f32 	%f15, [%r25];
	ld.shared.f32 	%f49, [%r4];
	setp.leu.f32 	%p20, %f15, %f49;
	@%p20 bra 	$L__BB0_14;
	st.shared.f32 	[%r4], %f15;
$L__BB0_14:
	add.s32 	%r26, %r5, %r8;
	ld.shared.f32 	%f16, [%r26];
	ld.shared.f32 	%f50, [%r5];
	setp.leu.f32 	%p21, %f16, %f50;
	@%p21 bra 	$L__BB0_16;
	st.shared.f32 	[%r5], %f16;
$L__BB0_16:
	bar.sync 	0;
	setp.gt.u32 	%p22, %r6, 3;
	@%p22 bra 	$L__BB0_11;
$L__BB0_17:
	setp.ne.s32 	%p23, %r2, 0;
	@%p23 bra 	$L__BB0_26;
	ld.shared.f32 	%f51, [sdata];
	div.rn.f32 	%f17, %f51, 0f43700000;
	ld.shared.f32 	%f52, [%r3];
	div.rn.f32 	%f18, %f52, 0f43700000;
	setp.leu.f32 	%p24, %f17, 0f00000000;
	@%p24 bra 	$L__BB0_22;
	ld.global.u32 	%r30, [%rd4];
	mov.b32 	%f53, %r30;
	setp.leu.f32 	%p25, %f17, %f53;
	@%p25 bra 	$L__BB0_22;
	mov.b32 	%r10, %f17;
$L__BB0_21:
	atom.relaxed.global.cas.b32 	%r27, [%rd4], %r30, %r10;
	setp.ne.s32 	%p26, %r27, %r30;
	mov.b32 	%f54, %r27;
	setp.gt.f32 	%p27, %f17, %f54;
	and.pred  	%p28, %p26, %p27;
	mov.u32 	%r30, %r27;
	@%p28 bra 	$L__BB0_21;
$L__BB0_22:
	setp.leu.f32 	%p29, %f18, 0f00000000;
	@%p29 bra 	$L__BB0_26;
	ld.global.u32 	%r31, [%rd3];
	mov.b32 	%f55, %r31;
	setp.leu.f32 	%p30, %f18, %f55;
	@%p30 bra 	$L__BB0_26;
	mov.b32 	%r14, %f18;
$L__BB0_25:
	atom.relaxed.global.cas.b32 	%r28, [%rd3], %r31, %r14;
	setp.ne.s32 	%p31, %r28, %r31;
	mov.b32 	%f56, %r28;
	setp.gt.f32 	%p32, %f18, %f56;
	and.pred  	%p33, %p31, %p32;
	mov.u32 	%r31, %r28;
	@%p33 bra 	$L__BB0_25;
$L__BB0_26:
	ret;

}
	// .globl	_Z32compute_and_update_scales_kernelI6__halfEvPKT_S3_lPfS4_
.visible .entry _Z32compute_and_update_scales_kernelI6__halfEvPKT_S3_lPfS4_(
	.param .u64 .ptr .align 1 _Z32compute_and_update_scales_kernelI6__halfEvPKT_S3_lPfS4__param_0,
	.param .u64 .ptr .align 1 _Z32compute_and_update_scales_kernelI6__halfEvPKT_S3_lPfS4__param_1,
	.param .u64 _Z32compute_and_update_scales_kernelI6__halfEvPKT_S3_lPfS4__param_2,
	.param .u64 .ptr .align 1 _Z32compute_and_update_scales_kernelI6__halfEvPKT_S3_lPfS4__param_3,
	.param .u64 .ptr .align 1 _Z32compute_and_update_scales_kernelI6__halfEvPKT_S3_lPfS4__param_4
)
{
	.reg .pred 	%p<34>;
	.reg .b16 	%rs<11>;
	.reg .b32 	%r<32>;
	.reg .b32 	%f<67>;
	.reg .b64 	%rd<59>;

	ld.param.u64 	%rd26, [_Z32compute_and_update_scales_kernelI6__halfEvPKT_S3_lPfS4__param_0];
	ld.param.u64 	%rd27, [_Z32compute_and_update_scales_kernelI6__halfEvPKT_S3_lPfS4__param_1];
	ld.param.u64 	%rd25, [_Z32compute_and_update_scales_kernelI6__halfEvPKT_S3_lPfS4__param_2];
	ld.param.u64 	%rd28, [_Z32compute_and_update_scales_kernelI6__halfEvPKT_S3_lPfS4__param_3];
	ld.param.u64 	%rd29, [_Z32compute_and_update_scales_kernelI6__halfEvPKT_S3_lPfS4__param_4];
	cvta.to.global.u64 	%rd1, %rd27;
	cvta.to.global.u64 	%rd2, %rd26;
	cvta.to.global.u64 	%rd3, %rd29;
	cvta.to.global.u64 	%rd4, %rd28;
	mov.u32 	%r29, %ntid.x;
	mov.u32 	%r2, %tid.x;
	mov.u32 	%r17, %nctaid.x;
	mov.u32 	%r18, %ctaid.x;
	mul.wide.u32 	%rd30, %r18, %r29;
	cvt.u64.u32 	%rd31, %r2;
	add.s64 	%rd57, %rd30, %rd31;
	mul.wide.u32 	%rd6, %r29, %r17;
	setp.ge.s64 	%p1, %rd57, %rd25;
	mov.f32 	%f65, 0f00000000;
	mov.f32 	%f66, %f65;
	@%p1 bra 	$L__BB1_10;
	add.s64 	%rd32, %rd57, %rd6;
	max.u64 	%rd33, %rd25, %rd32;
	setp.lt.u64 	%p2, %rd32, %rd25;
	selp.u64 	%rd7, 1, 0, %p2;
	add.s64 	%rd34, %rd32, %rd7;
	sub.s64 	%rd8, %rd33, %rd34;
	or.b64  	%rd35, %rd8, %rd6;
	and.b64  	%rd36, %rd35, -4294967296;
	setp.ne.s64 	%p3, %rd36, 0;
	@%p3 bra 	$L__BB1_3;
	cvt.u32.u64 	%r19, %rd6;
	cvt.u32.u64 	%r20, %rd8;
	div.u32 	%r21, %r20, %r19;
	cvt.u64.u32 	%rd53, %r21;
	bra.uni 	$L__BB1_4;
$L__BB1_3:
	div.u64 	%rd53, %rd8, %rd6;
$L__BB1_4:
	add.s64 	%rd12, %rd53, %rd7;
	and.b64  	%rd37, %rd12, 3;
	setp.eq.s64 	%p4, %rd37, 3;
	mov.f32 	%f66, 0f00000000;
	mov.f32 	%f65, %f66;
	@%p4 bra 	$L__BB1_7;
	shl.b64 	%rd55, %rd57, 1;
	shl.b64 	%rd14, %rd6, 1;
	add.s64 	%rd38, %rd12, 1;
	and.b64  	%rd39, %rd38, 3;
	neg.s64 	%rd54, %rd39;
	mov.f32 	%f66, 0f00000000;
$L__BB1_6:
	.pragma "nounroll";
	add.s64 	%rd40, %rd2, %rd55;
	ld.global.nc.u16 	%rs1, [%rd40];
	// begin inline asm
	{  cvt.f32.f16 %f23, %rs1;}

	// end inline asm
	abs.f32 	%f25, %f23;
	add.s64 	%rd41, %rd1, %rd55;
	ld.global.nc.u16 	%rs2, [%rd41];
	// begin inline asm
	{  cvt.f32.f16 %f24, %rs2;}

	// end inline asm
	abs.f32 	%f26, %f24;
	setp.gt.f32 	%p5, %f25, %f65;
	selp.f32 	%f65, %f25, %f65, %p5;
	setp.gt.f32 	%p6, %f26, %f66;
	selp.f32 	%f66, %f26, %f66, %p6;
	add.s64 	%rd57, %rd57, %rd6;
	add.s64 	%rd55, %rd55, %rd14;
	add.s64 	%rd54, %rd54, 1;
	setp.ne.s64 	%p7, %rd54, 0;
	@%p7 bra 	$L__BB1_6;
$L__BB1_7:
	setp.lt.u64 	%p8, %rd12, 3;
	@%p8 bra 	$L__BB1_10;
	shl.b64 	%rd45, %rd6, 1;
	shl.b64 	%rd52, %rd6, 2;
$L__BB1_9:
	shl.b64 	%rd42, %rd57, 1;
	add.s64 	%rd43, %rd2, %rd42;
	ld.global.nc.u16 	%rs3, [%rd43];
	// begin inline asm
	{  cvt.f32.f16 %f27, %rs3;}

	// end inline asm
	abs.f32 	%f35, %f27;
	add.s64 	%rd44, %rd1, %rd42;
	ld.global.nc.u16 	%rs4, [%rd44];
	// begin inline asm
	{  cvt.f32.f16 %f28, %rs4;}

	// end inline asm
	abs.f32 	%f36, %f28;
	setp.gt.f32 	%p9, %f35, %f65;
	selp.f32 	%f37, %f35, %f65, %p9;
	setp.gt.f32 	%p10, %f36, %f66;
	selp.f32 	%f38, %f36, %f66, %p10;
	add.s64 	%rd46, %rd43, %rd45;
	ld.global.nc.u16 	%rs5, [%rd46];
	// begin inline asm
	{  cvt.f32.f16 %f29, %rs5;}

	// end inline asm
	abs.f32 	%f39, %f29;
	add.s64 	%rd47, %rd44, %rd45;
	ld.global.nc.u16 	%rs6, [%rd47];
	// begin inline asm
	{  cvt.f32.f16 %f30, %rs6;}

	// end inline asm
	abs.f32 	%f40, %f30;
	setp.gt.f32 	%p11, %f39, %f37;
	selp.f32 	%f41, %f39, %f37, %p11;
	setp.gt.f32 	%p12, %f40, %f38;
	selp.f32 	%f42, %f40, %f38, %p12;
	add.s64 	%rd48, %rd46, %rd45;
	ld.global.nc.u16 	%rs7, [%rd48];
	// begin inline asm
	{  cvt.f32.f16 %f31, %rs7;}

	// end inline asm
	abs.f32 	%f43, %f31;
	add.s64 	%rd49, %rd47, %rd45;
	ld.global.nc.u16 	%rs8, [%rd49];
	// begin inline asm
	{  cvt.f32.f16 %f32, %rs8;}

	// end inline asm
	abs.f32 	%f44, %f32;
	setp.gt.f32 	%p13, %f43, %f41;
	selp.f32 	%f45, %f43, %f41, %p13;
	setp.gt.f32 	%p14, %f44, %f42;
	selp.f32 	%f46, %f44, %f42, %p14;
	add.s64 	%rd50, %rd48, %rd45;
	ld.global.nc.u16 	%rs9, [%rd50];
	// begin inline asm
	{  cvt.f32.f16 %f33, %rs9;}

	// end inline asm
	abs.f32 	%f47, %f33;
	add.s64 	%rd51, %rd49, %rd45;
	ld.global.nc.u16 	%rs10, [%rd51];
	// begin inline asm
	{  cvt.f32.f16 %f34, %rs10;}

	// end inline asm
	abs.f32 	%f48, %f34;
	setp.gt.f32 	%p15, %f47, %f45;
	selp.f32 	%f65, %f47, %f45, %p15;
	setp.gt.f32 	%p16, %f48, %f46;
	selp.f32 	%f66, %f48, %f46, %p16;
	add.s64 	%rd57, %rd52, %rd57;
	setp.lt.s64 	%p17, %rd57, %rd25;
	@%p17 bra 	$L__BB1_9;
$L__BB1_10:
	shl.b32 	%r22, %r29, 2;
	mov.u32 	%r23, sdata;
	add.s32 	%r3, %r23, %r22;
	shl.b32 	%r24, %r2, 2;
	add.s32 	%r4, %r23, %r24;
	st.shared.f32 	[%r4], %f65;
	add.s32 	%r5, %r3, %r24;
	st.shared.f32 	[%r5], %f66;
	bar.sync 	0;
	setp.lt.u32 	%p18, %r29, 2;
	@%p18 bra 	$L__BB1_17;
$L__BB1_11:
	mov.u32 	%r6, %r29;
	shr.u32 	%r29, %r6, 1;
	setp.ge.u32 	%p19, %r2, %r29;
	@%p19 bra 	$L__BB1_16;
	shl.b32 	%r8, %r29, 2;
	add.s32 	%r25, %r4, %r8;
	ld.shared.f32 	%f15, [%r25];
	ld.shared.f32 	%f49, [%r4];
	setp.leu.f32 	%p20, %f15, %f49;
	@%p20 bra 	$L__BB1_14;
	st.shared.f32 	[%r4], %f15;
$L__BB1_14:
	add.s32 	%r26, %r5, %r8;
	ld.shared.f32 	%f16, [%r26];
	ld.shared.f32 	%f50, [%r5];
	setp.leu.f32 	%p21, %f16, %f50;
	@%p21 bra 	$L__BB1_16;
	st.shared.f32 	[%r5], %f16;
$L__BB1_16:
	bar.sync 	0;
	setp.gt.u32 	%p22, %r6, 3;
	@%p22 bra 	$L__BB1_11;
$L__BB1_17:
	setp.ne.s32 	%p23, %r2, 0;
	@%p23 bra 	$L__BB1_26;
	ld.shared.f32 	%f51, [sdata];
	div.rn.f32 	%f17, %f51, 0f43700000;
	ld.shared.f32 	%f52, [%r3];
	div.rn.f32 	%f18, %f52, 0f43700000;
	setp.leu.f32 	%p24, %f17, 0f00000000;
	@%p24 bra 	$L__BB1_22;
	ld.global.u32 	%r30, [%rd4];
	mov.b32 	%f53, %r30;
	setp.leu.f32 	%p25, %f17, %f53;
	@%p25 bra 	$L__BB1_22;
	mov.b32 	%r10, %f17;
$L__BB1_21:
	atom.relaxed.global.cas.b32 	%r27, [%rd4], %r30, %r10;
	setp.ne.s32 	%p26, %r27, %r30;
	mov.b32 	%f54, %r27;
	setp.gt.f32 	%p27, %f17, %f54;
	and.pred  	%p28, %p26, %p27;
	mov.u32 	%r30, %r27;
	@%p28 bra 	$L__BB1_21;
$L__BB1_22:
	setp.leu.f32 	%p29, %f18, 0f00000000;
	@%p29 bra 	$L__BB1_26;
	ld.global.u32 	%r31, [%rd3];
	mov.b32 	%f55, %r31;
	setp.leu.f32 	%p30, %f18, %f55;
	@%p30 bra 	$L__BB1_26;
	mov.b32 	%r14, %f18;
$L__BB1_25:
	atom.relaxed.global.cas.b32 	%r28, [%rd3], %r31, %r14;
	setp.ne.s32 	%p31, %r28, %r31;
	mov.b32 	%f56, %r28;
	setp.gt.f32 	%p32, %f18, %f56;
	and.pred  	%p33, %p31, %p32;
	mov.u32 	%r31, %r28;
	@%p33 bra 	$L__BB1_25;
$L__BB1_26:
	ret;

}
	// .globl	_Z32compute_and_update_scales_kernelI13__nv_bfloat16EvPKT_S3_lPfS4_
.visible .entry _Z32compute_and_update_scales_kernelI13__nv_bfloat16EvPKT_S3_lPfS4_(
	.param .u64 .ptr .align 1 _Z32compute_and_update_scales_kernelI13__nv_bfloat16EvPKT_S3_lPfS4__param_0,
	.param .u64 .ptr .align 1 _Z32compute_and_update_scales_kernelI13__nv_bfloat16EvPKT_S3_lPfS4__param_1,
	.param .u64 _Z32compute_and_update_scales_kernelI13__nv_bfloat16EvPKT_S3_lPfS4__param_2,
	.param .u64 .ptr .align 1 _Z32compute_and_update_scales_kernelI13__nv_bfloat16EvPKT_S3_lPfS4__param_3,
	.param .u64 .ptr .align 1 _Z32compute_and_update_scales_kernelI13__nv_bfloat16EvPKT_S3_lPfS4__param_4
)
{
	.reg .pred 	%p<34>;
	.reg .b16 	%rs<11>;
	.reg .b32 	%r<32>;
	.reg .b32 	%f<67>;
	.reg .b64 	%rd<59>;

	ld.param.u64 	%rd26, [_Z32compute_and_update_scales_kernelI13__nv_bfloat16EvPKT_S3_lPfS4__param_0];
	ld.param.u64 	%rd27, [_Z32compute_and_update_scales_kernelI13__nv_bfloat16EvPKT_S3_lPfS4__param_1];
	ld.param.u64 	%rd25, [_Z32compute_and_update_scales_kernelI13__nv_bfloat16EvPKT_S3_lPfS4__param_2];
	ld.param.u64 	%rd28, [_Z32compute_and_update_scales_kernelI13__nv_bfloat16EvPKT_S3_lPfS4__param_3];
	ld.param.u64 	%rd29, [_Z32compute_and_update_scales_kernelI13__nv_bfloat16EvPKT_S3_lPfS4__param_4];
	cvta.to.global.u64 	%rd1, %rd27;
	cvta.to.global.u64 	%rd2, %rd26;
	cvta.to.global.u64 	%rd3, %rd29;
	cvta.to.global.u64 	%rd4, %rd28;
	mov.u32 	%r29, %ntid.x;
	mov.u32 	%r2, %tid.x;
	mov.u32 	%r17, %nctaid.x;
	mov.u32 	%r18, %ctaid.x;
	mul.wide.u32 	%rd30, %r18, %r29;
	cvt.u64.u32 	%rd31, %r2;
	add.s64 	%rd57, %rd30, %rd31;
	mul.wide.u32 	%rd6, %r29, %r17;
	setp.ge.s64 	%p1, %rd57, %rd25;
	mov.f32 	%f65, 0f00000000;
	mov.f32 	%f66, %f65;
	@%p1 bra 	$L__BB2_10;
	add.s64 	%rd32, %rd57, %rd6;
	max.u64 	%rd33, %rd25, %rd32;
	setp.lt.u64 	%p2, %rd32, %rd25;
	selp.u64 	%rd7, 1, 0, %p2;
	add.s64 	%rd34, %rd32, %rd7;
	sub.s64 	%rd8, %rd33, %rd34;
	or.b64  	%rd35, %rd8, %rd6;
	and.b64  	%rd36, %rd35, -4294967296;
	setp.ne.s64 	%p3, %rd36, 0;
	@%p3 bra 	$L__BB2_3;
	cvt.u32.u64 	%r19, %rd6;
	cvt.u32.u64 	%r20, %rd8;
	div.u32 	%r21, %r20, %r19;
	cvt.u64.u32 	%rd53, %r21;
	bra.uni 	$L__BB2_4;
$L__BB2_3:
	div.u64 	%rd53, %rd8, %rd6;
$L__BB2_4:
	add.s64 	%rd12, %rd53, %rd7;
	and.b64  	%rd37, %rd12, 3;
	setp.eq.s64 	%p4, %rd37, 3;
	mov.f32 	%f66, 0f00000000;
	mov.f32 	%f65, %f66;
	@%p4 bra 	$L__BB2_7;
	shl.b64 	%rd55, %rd57, 1;
	shl.b64 	%rd14, %rd6, 1;
	add.s64 	%rd38, %rd12, 1;
	and.b64  	%rd39, %rd38, 3;
	neg.s64 	%rd54, %rd39;
	mov.f32 	%f66, 0f00000000;
$L__BB2_6:
	.pragma "nounroll";
	add.s64 	%rd40, %rd2, %rd55;
	ld.global.nc.u16 	%rs1, [%rd40];
	// begin inline asm
	{ cvt.f32.bf16 %f23, %rs1;}

	// end inline asm
	abs.f32 	%f25, %f23;
	add.s64 	%rd41, %rd1, %rd55;
	ld.global.nc.u16 	%rs2, [%rd41];
	// begin inline asm
	{ cvt.f32.bf16 %f24, %rs2;}

	// end inline asm
	abs.f32 	%f26, %f24;
	setp.gt.f32 	%p5, %f25, %f65;
	selp.f32 	%f65, %f25, %f65, %p5;
	setp.gt.f32 	%p6, %f26, %f66;
	selp.f32 	%f66, %f26, %f66, %p6;
	add.s64 	%rd57, %rd57, %rd6;
	add.s64 	%rd55, %rd55, %rd14;
	add.s64 	%rd54, %rd54, 1;
	setp.ne.s64 	%p7, %rd54, 0;
	@%p7 bra 	$L__BB2_6;
$L__BB2_7:
	setp.lt.u64 	%p8, %rd12, 3;
	@%p8 bra 	$L__BB2_10;
	shl.b64 	%rd45, %rd6, 1;
	shl.b64 	%rd52, %rd6, 2;
$L__BB2_9:
	shl.b64 	%rd42, %rd57, 1;
	add.s64 	%rd43, %rd2, %rd42;
	ld.global.nc.u16 	%rs3, [%rd43];
	// begin inline asm
	{ cvt.f32.bf16 %f27, %rs3;}

	// end inline asm
	abs.f32 	%f35, %f27;
	add.s64 	%rd44, %rd1, %rd42;
	ld.global.nc.u16 	%rs4, [%rd44];
	// begin inline asm
	{ cvt.f32.bf16 %f28, %rs4;}

	// end inline asm
	abs.f32 	%f36, %f28;
	setp.gt.f32 	%p9, %f35, %f65;
	selp.f32 	%f37, %f35, %f65, %p9;
	setp.gt.f32 	%p10, %f36, %f66;
	selp.f32 	%f38, %f36, %f66, %p10;
	add.s64 	%rd46, %rd43, %rd45;
	ld.global.nc.u16 	%rs5, [%rd46];
	// begin inline asm
	{ cvt.f32.bf16 %f29, %rs5;}

	// end inline asm
	abs.f32 	%f39, %f29;
	add.s64 	%rd47, %rd44, %rd45;
	ld.global.nc.u16 	%rs6, [%rd47];
	// begin inline asm
	{ cvt.f32.bf16 %f30, %rs6;}

	// end inline asm
	abs.f32 	%f40, %f30;
	setp.gt.f32 	%p11, %f39, %f37;
	selp.f32 	%f41, %f39, %f37, %p11;
	setp.gt.f32 	%p12, %f40, %f38;
	selp.f32 	%f42, %f40, %f38, %p12;
	add.s64 	%rd48, %rd46, %rd45;
	ld.global.nc.u16 	%rs7, [%rd48];
	// begin inline asm
	{ cvt.f32.bf16 %f31, %rs7;}

	// end inline asm
	abs.f32 	%f43, %f31;
	add.s64 	%rd49, %rd47, %rd45;
	ld.global.nc.u16 	%rs8, [%rd49];
	// begin inline asm
	{ cvt.f32.bf16 %f32, %rs8;}

	// end inline asm
	abs.f32 	%f44, %f32;
	setp.gt.f32 	%p13, %f43, %f41;
	selp.f32 	%f45, %f43, %f41, %p13;
	setp.gt.f32 	%p14, %f44, %f42;
	selp.f32 	%f46, %f44, %f42, %p14;
	add.s64 	%rd50, %rd48, %rd45;
	ld.global.nc.u16 	%rs9, [%rd50];
	// begin inline asm
	{ cvt.f32.bf16 %f33, %rs9;}

	// end inline asm
	abs.f32 	%f47, %f33;
	add.s64 	%rd51, %rd49, %rd45;
	ld.global.nc.u16 	%rs10, [%rd51];
	// begin inline asm
	{ cvt.f32.bf16 %f34, %rs10;}

	// end inline asm
	abs.f32 	%f48, %f34;
	setp.gt.f32 	%p15, %f47, %f45;
	selp.f32 	%f65, %f47, %f45, %p15;
	setp.gt.f32 	%p16, %f48, %f46;
	selp.f32 	%f66, %f48, %f46, %p16;
	add.s64 	%rd57, %rd52, %rd57;
	setp.lt.s64 	%p17, %rd57, %rd25;
	@%p17 bra 	$L__BB2_9;
$L__BB2_10:
	shl.b32 	%r22, %r29, 2;
	mov.u32 	%r23, sdata;
	add.s32 	%r3, %r23, %r22;
	shl.b32 	%r24, %r2, 2;
	add.s32 	%r4, %r23, %r24;
	st.shared.f32 	[%r4], %f65;
	add.s32 	%r5, %r3, %r24;
	st.shared.f32 	[%r5], %f66;
	bar.sync 	0;
	setp.lt.u32 	%p18, %r29, 2;
	@%p18 bra 	$L__BB2_17;
$L__BB2_11:
	mov.u32 	%r6, %r29;
	shr.u32 	%r29, %r6, 1;
	setp.ge.u32 	%p19, %r2, %r29;
	@%p19 bra 	$L__BB2_16;
	shl.b32 	%r8, %r29, 2;
	add.s32 	%r25, %r4, %r8;
	ld.shared.f32 	%f15, [%r25];
	ld.shared.f32 	%f49, [%r4];
	setp.leu.f32 	%p20, %f15, %f49;
	@%p20 bra 	$L__BB2_14;
	st.shared.f32 	[%r4], %f15;
$L__BB2_14:
	add.s32 	%r26, %r5, %r8;
	ld.shared.f32 	%f16, [%r26];
	ld.shared.f32 	%f50, [%r5];
	setp.leu.f32 	%p21, %f16, %f50;
	@%p21 bra 	$L__BB2_16;
	st.shared.f32 	[%r5], %f16;
$L__BB2_16:
	bar.sync 	0;
	setp.gt.u32 	%p22, %r6, 3;
	@%p22 bra 	$L__BB2_11;
$L__BB2_17:
	setp.ne.s32 	%p23, %r2, 0;
	@%p23 bra 	$L__BB2_26;
	ld.shared.f32 	%f51, [sdata];
	div.rn.f32 	%f17, %f51, 0f43700000;
	ld.shared.f32 	%f52, [%r3];
	div.rn.f32 	%f18, %f52, 0f43700000;
	setp.leu.f32 	%p24, %f17, 0f00000000;
	@%p24 bra 	$L__BB2_22;
	ld.global.u32 	%r30, [%rd4];
	mov.b32 	%f53, %r30;
	setp.leu.f32 	%p25, %f17, %f53;
	@%p25 bra 	$L__BB2_22;
	mov.b32 	%r10, %f17;
$L__BB2_21:
	atom.relaxed.global.cas.b32 	%r27, [%rd4], %r30, %r10;
	setp.ne.s32 	%p26, %r27, %r30;
	mov.b32 	%f54, %r27;
	setp.gt.f32 	%p27, %f17, %f54;
	and.pred  	%p28, %p26, %p27;
	mov.u32 	%r30, %r27;
	@%p28 bra 	$L__BB2_21;
$L__BB2_22:
	setp.leu.f32 	%p29, %f18, 0f00000000;
	@%p29 bra 	$L__BB2_26;
	ld.global.u32 	%r31, [%rd3];
	mov.b32 	%f55, %r31;
	setp.leu.f32 	%p30, %f18, %f55;
	@%p30 bra 	$L__BB2_26;
	mov.b32 	%r14, %f18;
$L__BB2_25:
	atom.relaxed.global.cas.b32 	%r28, [%rd3], %r31, %r14;
	setp.ne.s32 	%p31, %r28, %r31;
	mov.b32 	%f56, %r28;
	setp.gt.f32 	%p32, %f18, %f56;
	and.pred  	%p33, %p31, %p32;
	mov.u32 	%r31, %r28;
	@%p33 bra 	$L__BB2_25;
$L__BB2_26:
	ret;

}


// ===== COMPILED SASS (sm_100) =====

	.target	sm_100

	.elftype	@"ET_EXEC"


//--------------------- .note.nv.tkinfo           --------------------------
	.section	.note.nv.tkinfo,"",@"SHT_NOTE"
	.sectionflags	@"SHF_NOTE_NV_TKINFO"
	.tkinfo
        /*0018*/ 	.word	0x00000002
        /*0030*/ 	.string	""
        /*0030*/ 	.string	"ptxas"
        /*0030*/ 	.string	"Cuda compilation tools, release 13.0, V13.0.88"
        /*0030*/ 	.string	"Build cuda_13.0.r13.0/compiler.36424714_0"
        /*0030*/ 	.string	"-arch sm_100 -m 64 "



//--------------------- .note.nv.cuinfo           --------------------------
	.section	.note.nv.cuinfo,"",@"SHT_NOTE"
	.sectionflags	@"SHF_NOTE_NV_CUINFO"
        /*0018*/ 	.short	0x0002
        /*001a*/ 	.short	0x0064
        /*001c*/ 	.short	0x0082
	.zero		2


//--------------------- .nv.info                  --------------------------
	.section	.nv.info,"",@"SHT_CUDA_INFO"
	.align	4


	//----- nvinfo : EIATTR_REGCOUNT
	.align		4
        /*0000*/ 	.byte	0x04, 0x2f
        /*0002*/ 	.short	(.L_1 - .L_0)
	.align		4
.L_0:
        /*0004*/ 	.word	index@(_Z32compute_and_update_scales_kernelIfEvPKT_S2_lPfS3_)
        /*0008*/ 	.word	0x00000020


	//----- nvinfo : EIATTR_FRAME_SIZE
	.align		4
.L_1:
        /*000c*/ 	.byte	0x04, 0x11
        /*000e*/ 	.short	(.L_3 - .L_2)
	.align		4
.L_2:
        /*0010*/ 	.word	index@($__internal_5_$__cuda_sm3x_div_rn_noftz_f32_slowpath)
        /*0014*/ 	.word	0x00000000


	//----- nvinfo : EIATTR_FRAME_SIZE
	.align		4
.L_3:
        /*0018*/ 	.byte	0x04, 0x11
        /*001a*/ 	.short	(.L_5 - .L_4)
	.align		4
.L_4:
        /*001c*/ 	.word	index@($__internal_4_$__cuda_sm20_div_u64)
        /*0020*/ 	.word	0x00000000


	//----- nvinfo : EIATTR_FRAME_SIZE
	.align		4
.L_5:
        /*0024*/ 	.byte	0x04, 0x11
        /*0026*/ 	.short	(.L_7 - .L_6)
	.align		4
.L_6:
        /*0028*/ 	.word	index@(_Z32compute_and_update_scales_kernelIfEvPKT_S2_lPfS3_)
        /*002c*/ 	.word	0x00000000


	//----- nvinfo : EIATTR_REGCOUNT
	.align		4
.L_7:
        /*0030*/ 	.byte	0x04, 0x2f
        /*0032*/ 	.short	(.L_9 - .L_8)
	.align		4
.L_8:
        /*0034*/ 	.word	index@(_Z32compute_and_update_scales_kernelI6__halfEvPKT_S3_lPfS4_)
        /*0038*/ 	.word	0x0000001f


	//----- nvinfo : EIATTR_FRAME_SIZE
	.align		4
.L_9:
        /*003c*/ 	.byte	0x04, 0x11
        /*003e*/ 	.short	(.L_11 - .L_10)
	.align		4
.L_10:
        /*0040*/ 	.word	index@($__internal_3_$__cuda_sm3x_div_rn_noftz_f32_slowpath)
        /*0044*/ 	.word	0x00000000


	//----- nvinfo : EIATTR_FRAME_SIZE
	.align		4
.L_11:
        /*0048*/ 	.byte	0x04, 0x11
        /*004a*/ 	.short	(.L_13 - .L_12)
	.align		4
.L_12:
        /*004c*/ 	.word	index@($__internal_2_$__cuda_sm20_div_u64)
        /*0050*/ 	.word	0x00000000


	//----- nvinfo : EIATTR_FRAME_SIZE
	.align		4
.L_13:
        /*0054*/ 	.byte	0x04, 0x11
        /*0056*/ 	.short	(.L_15 - .L_14)
	.align		4
.L_14:
        /*0058*/ 	.word	index@(_Z32compute_and_update_scales_kernelI6__halfEvPKT_S3_lPfS4_)
        /*005c*/ 	.word	0x00000000


	//----- nvinfo : EIATTR_REGCOUNT
	.align		4
.L_15:
        /*0060*/ 	.byte	0x04, 0x2f
        /*0062*/ 	.short	(.L_17 - .L_16)
	.align		4
.L_16:
        /*0064*/ 	.word	index@(_Z32compute_and_update_scales_kernelI13__nv_bfloat16EvPKT_S3_lPfS4_)
        /*0068*/ 	.word	0x0000001f


	//----- nvinfo : EIATTR_FRAME_SIZE
	.align		4
.L_17:
        /*006c*/ 	.byte	0x04, 0x11
        /*006e*/ 	.short	(.L_19 - .L_18)
	.align		4
.L_18:
        /*0070*/ 	.word	index@($__internal_1_$__cuda_sm3x_div_rn_noftz_f32_slowpath)
        /*0074*/ 	.word	0x00000000


	//----- nvinfo : EIATTR_FRAME_SIZE
	.align		4
.L_19:
        /*0078*/ 	.byte	0x04, 0x11
        /*007a*/ 	.short	(.L_21 - .L_20)
	.align		4
.L_20:
        /*007c*/ 	.word	index@($__internal_0_$__cuda_sm20_div_u64)
        /*0080*/ 	.word	0x00000000


	//----- nvinfo : EIATTR_FRAME_SIZE
	.align		4
.L_21:
        /*0084*/ 	.byte	0x04, 0x11
        /*0086*/ 	.short	(.L_23 - .L_22)
	.align		4
.L_22:
        /*0088*/ 	.word	index@(_Z32compute_and_update_scales_kernelI13__nv_bfloat16EvPKT_S3_lPfS4_)
        /*008c*/ 	.word	0x00000000


	//----- nvinfo : EIATTR_MIN_STACK_SIZE
	.align		4
.L_23:
        /*0090*/ 	.byte	0x04, 0x12
        /*0092*/ 	.short	(.L_25 - .L_24)
	.align		4
.L_24:
        /*0094*/ 	.word	index@(_Z32compute_and_update_scales_kernelI13__nv_bfloat16EvPKT_S3_lPfS4_)
        /*0098*/ 	.word	0x00000000


	//----- nvinfo : EIATTR_MIN_STACK_SIZE
	.align		4
.L_25:
        /*009c*/ 	.byte	0x04, 0x12
        /*009e*/ 	.short	(.L_27 - .L_26)
	.align		4
.L_26:
        /*00a0*/ 	.word	index@(_Z32compute_and_update_scales_kernelI6__halfEvPKT_S3_lPfS4_)
        /*00a4*/ 	.word	0x00000000


	//----- nvinfo : EIATTR_MIN_STACK_SIZE
	.align		4
.L_27:
        /*00a8*/ 	.byte	0x04, 0x12
        /*00aa*/ 	.short	(.L_29 - .L_28)
	.align		4
.L_28:
        /*00ac*/ 	.word	index@(_Z32compute_and_update_scales_kernelIfEvPKT_S2_lPfS3_)
        /*00b0*/ 	.word	0x00000000
.L_29:


//--------------------- .nv.compat                --------------------------
	.section	.nv.compat,"",@"SHT_CUDA_COMPAT_INFO"
	.align	4
        /*0000*/ 	.byte	0x02, 0x09, 0x00, 0x00, 0x02, 0x02, 0x01, 0x00, 0x02, 0x05, 0x05, 0x00, 0x03, 0x07, 0x01, 0x01
        /*0010*/ 	.byte	0x02, 0x03, 0x00, 0x00, 0x02, 0x06, 0x01, 0x00, 0x04, 0x0b, 0x08, 0x00, 0x01, 0x00, 0x00, 0x00
        /*0020*/ 	.byte	0x00, 0x00, 0x00, 0x00


//--------------------- .nv.info._Z32compute_and_update_scales_kernelI13__nv_bfloat16EvPKT_S3_lPfS4_ --------------------------
	.section	.nv.info._Z32compute_and_update_scales_kernelI13__nv_bfloat16EvPKT_S3_lPfS4_,"",@"SHT_CUDA_INFO"
	.sectionflags	@""
	.align	4


	//----- nvinfo : EIATTR_CUDA_API_VERSION
	.align		4
        /*0000*/ 	.byte	0x04, 0x37
        /*0002*/ 	.short	(.L_31 - .L_30)
.L_30:
        /*0004*/ 	.word	0x00000082


	//----- nvinfo : EIATTR_KPARAM_INFO
	.align		4
.L_31:
        /*0008*/ 	.byte	0x04, 0x17
        /*000a*/ 	.short	(.L_33 - .L_32)
.L_32:
        /*000c*/ 	.word	0x00000000
        /*0010*/ 	.short	0x0004
        /*0012*/ 	.short	0x0020
        /*0014*/ 	.byte	0x00, 0xf5, 0x21, 0x00


	//----- nvinfo : EIATTR_KPARAM_INFO
	.align		4
.L_33:
        /*0018*/ 	.byte	0x04, 0x17
        /*001a*/ 	.short	(.L_35 - .L_34)
.L_34:
        /*001c*/ 	.word	0x00000000
        /*0020*/ 	.short	0x0003
        /*0022*/ 	.short	0x0018
        /*0024*/ 	.byte	0x00, 0xf5, 0x21, 0x00


	//----- nvinfo : EIATTR_KPARAM_INFO
	.align		4
.L_35:
        /*0028*/ 	.byte	0x04, 0x17
        /*002a*/ 	.short	(.L_37 - .L_36)
.L_36:
        /*002c*/ 	.word	0x00000000
        /*0030*/ 	.short	0x0002
        /*0032*/ 	.short	0x0010
        /*0034*/ 	.byte	0x00, 0xf0, 0x21, 0x00


	//----- nvinfo : EIATTR_KPARAM_INFO
	.align		4
.L_37:
        /*0038*/ 	.byte	0x04, 0x17
        /*003a*/ 	.short	(.L_39 - .L_38)
.L_38:
        /*003c*/ 	.word	0x00000000
        /*0040*/ 	.short	0x0001
        /*0042*/ 	.short	0x0008
        /*0044*/ 	.byte	0x00, 0xf5, 0x21, 0x00


	//----- nvinfo : EIATTR_KPARAM_INFO
	.align		4
.L_39:
        /*0048*/ 	.byte	0x04, 0x17
        /*004a*/ 	.short	(.L_41 - .L_40)
.L_40:
        /*004c*/ 	.word	0x00000000
        /*0050*/ 	.short	0x0000
        /*0052*/ 	.short	0x0000
        /*0054*/ 	.byte	0x00, 0xf5, 0x21, 0x00


	//----- nvinfo : EIATTR_SPARSE_MMA_MASK
	.align		4
.L_41:
        /*0058*/ 	.byte	0x03, 0x50
        /*005a*/ 	.short	0x0000


	//----- nvinfo : EIATTR_MAXREG_COUNT
	.align		4
        /*005c*/ 	.byte	0x03, 0x1b
        /*005e*/ 	.short	0x00ff


	//----- nvinfo : EIATTR_NUM_BARRIERS
	.align		4
        /*0060*/ 	.byte	0x02, 0x4c
        /*0062*/ 	.byte	0x01
	.zero		1


	//----- nvinfo : EIATTR_MERCURY_ISA_VERSION
	.align		4
        /*0064*/ 	.byte	0x03, 0x5f
        /*0066*/ 	.short	0x0101


	//----- nvinfo : EIATTR_VRC_CTA_INIT_COUNT
	.align		4
        /*0068*/ 	.byte	0x02, 0x4a
	.zero		1
	.zero		1


	//----- nvinfo : EIATTR_EXIT_INSTR_OFFSETS
	.align		4
        /*006c*/ 	.byte	0x04, 0x1c
        /*006e*/ 	.short	(.L_43 - .L_42)


	//   ....[0]....
.L_42:
        /*0070*/ 	.word	0x00000c10


	//   ....[1]....
        /*0074*/ 	.word	0x00000ef0


	//   ....[2]....
        /*0078*/ 	.word	0x00000f30


	//   ....[3]....
        /*007c*/ 	.word	0x00000fb0


	//----- nvinfo : EIATTR_CRS_STACK_SIZE
	.align		4
.L_43:
        /*0080*/ 	.byte	0x04, 0x1e
        /*0082*/ 	.short	(.L_45 - .L_44)
.L_44:
        /*0084*/ 	.word	0x00000000


	//----- nvinfo : EIATTR_CBANK_PARAM_SIZE
	.align		4
.L_45:
        /*0088*/ 	.byte	0x03, 0x19
        /*008a*/ 	.short	0x0028


	//----- nvinfo : EIATTR_PARAM_CBANK
	.align		4
        /*008c*/ 	.byte	0x04, 0x0a
        /*008e*/ 	.short	(.L_47 - .L_46)
	.align		4
.L_46:
        /*0090*/ 	.word	index@(.nv.constant0._Z32compute_and_update_scales_kernelI13__nv_bfloat16EvPKT_S3_lPfS4_)
        /*0094*/ 	.short	0x0380
        /*0096*/ 	.short	0x0028


	//----- nvinfo : EIATTR_SW_WAR
	.align		4
.L_47:
        /*0098*/ 	.byte	0x04, 0x36
        /*009a*/ 	.short	(.L_49 - .L_48)
.L_48:
        /*009c*/ 	.word	0x00000008
.L_49:


//--------------------- .nv.info._Z32compute_and_update_scales_kernelI6__halfEvPKT_S3_lPfS4_ --------------------------
	.section	.nv.info._Z32compute_and_update_scales_kernelI6__halfEvPKT_S3_lPfS4_,"",@"SHT_CUDA_INFO"
	.sectionflags	@""
	.align	4


	//----- nvinfo : EIATTR_CUDA_API_VERSION
	.align		4
        /*0000*/ 	.byte	0x04, 0x37
        /*0002*/ 	.short	(.L_51 - .L_50)
.L_50:
        /*0004*/ 	.word	0x00000082


	//----- nvinfo : EIATTR_KPARAM_INFO
	.align		4
.L_51:
        /*0008*/ 	.byte	0x04, 0x17
        /*000a*/ 	.short	(.L_53 - .L_52)
.L_52:
        /*000c*/ 	.word	0x00000000
        /*0010*/ 	.short	0x0004
        /*0012*/ 	.short	0x0020
        /*0014*/ 	.byte	0x00, 0xf5, 0x21, 0x00


	//----- nvinfo : EIATTR_KPARAM_INFO
	.align		4
.L_53:
        /*0018*/ 	.byte	0x04, 0x17
        /*001a*/ 	.short	(.L_55 - .L_54)
.L_54:
        /*001c*/ 	.word	0x00000000
        /*0020*/ 	.short	0x0003
        /*0022*/ 	.short	0x0018
        /*0024*/ 	.byte	0x00, 0xf5, 0x21, 0x00


	//----- nvinfo : EIATTR_KPARAM_INFO
	.align		4
.L_55:
        /*0028*/ 	.byte	0x04, 0x17
        /*002a*/ 	.short	(.L_57 - .L_56)
.L_56:
        /*002c*/ 	.word	0x00000000
        /*0030*/ 	.short	0x0002
        /*0032*/ 	.short	0x0010
        /*0034*/ 	.byte	0x00, 0xf0, 0x21, 0x00


	//----- nvinfo : EIATTR_KPARAM_INFO
	.align		4
.L_57:
        /*0038*/ 	.byte	0x04, 0x17
        /*003a*/ 	.short	(.L_59 - .L_58)
.L_58:
        /*003c*/ 	.word	0x00000000
        /*0040*/ 	.short	0x0001
        /*0042*/ 	.short	0x0008
        /*0044*/ 	.byte	0x00, 0xf5, 0x21, 0x00


	//----- nvinfo : EIATTR_KPARAM_INFO
	.align		4
.L_59:
        /*0048*/ 	.byte	0x04, 0x17
        /*004a*/ 	.short	(.L_61 - .L_60)
.L_60:
        /*004c*/ 	.word	0x00000000
        /*0050*/ 	.short	0x0000
        /*0052*/ 	.short	0x0000
        /*0054*/ 	.byte	0x00, 0xf5, 0x21, 0x00


	//----- nvinfo : EIATTR_SPARSE_MMA_MASK
	.align		4
.L_61:
        /*0058*/ 	.byte	0x03, 0x50
        /*005a*/ 	.short	0x0000


	//----- nvinfo : EIATTR_MAXREG_COUNT
	.align		4
        /*005c*/ 	.byte	0x03, 0x1b
        /*005e*/ 	.short	0x00ff


	//----- nvinfo : EIATTR_NUM_BARRIERS
	.align		4
        /*0060*/ 	.byte	0x02, 0x4c
        /*0062*/ 	.byte	0x01
	.zero		1


	//----- nvinfo : EIATTR_MERCURY_ISA_VERSION
	.align		4
        /*0064*/ 	.byte	0x03, 0x5f
        /*0066*/ 	.short	0x0101


	//----- nvinfo : EIATTR_VRC_CTA_INIT_COUNT
	.align		4
        /*0068*/ 	.byte	0x02, 0x4a
	.zero		1
	.zero		1


	//----- nvinfo : EIATTR_EXIT_INSTR_OFFSETS
	.align		4
        /*006c*/ 	.byte	0x04, 0x1c
        /*006e*/ 	.short	(.L_63 - .L_62)


	//   ....[0]....
.L_62:
        /*0070*/ 	.word	0x00000c00


	//   ....[1]....
        /*0074*/ 	.word	0x00000ee0


	//   ....[2]....
        /*0078*/ 	.word	0x00000f20


	//   ....[3]....
        /*007c*/ 	.word	0x00000fa0


	//----- nvinfo : EIATTR_CRS_STACK_SIZE
	.align		4
.L_63:
        /*0080*/ 	.byte	0x04, 0x1e
        /*0082*/ 	.short	(.L_65 - .L_64)
.L_64:
        /*0084*/ 	.word	0x00000000


	//----- nvinfo : EIATTR_CBANK_PARAM_SIZE
	.align		4
.L_65:
        /*0088*/ 	.byte	0x03, 0x19
        /*008a*/ 	.short	0x0028


	//----- nvinfo : EIATTR_PARAM_CBANK
	.align		4
        /*008c*/ 	.byte	0x04, 0x0a
        /*008e*/ 	.short	(.L_67 - .L_66)
	.align		4
.L_66:
        /*0090*/ 	.word	index@(.nv.constant0._Z32compute_and_update_scales_kernelI6__halfEvPKT_S3_lPfS4_)
        /*0094*/ 	.short	0x0380
        /*0096*/ 	.short	0x0028


	//----- nvinfo : EIATTR_SW_WAR
	.align		4
.L_67:
        /*0098*/ 	.byte	0x04, 0x36
        /*009a*/ 	.short	(.L_69 - .L_68)
.L_68:
        /*009c*/ 	.word	0x00000008
.L_69:


//--------------------- .nv.info._Z32compute_and_update_scales_kernelIfEvPKT_S2_lPfS3_ --------------------------
	.section	.nv.info._Z32compute_and_update_scales_kernelIfEvPKT_S2_lPfS3_,"",@"SHT_CUDA_INFO"
	.sectionflags	@""
	.align	4


	//----- nvinfo : EIATTR_CUDA_API_VERSION
	.align		4
        /*0000*/ 	.byte	0x04, 0x37
        /*0002*/ 	.short	(.L_71 - .L_70)
.L_70:
        /*0004*/ 	.word	0x00000082


	//----- nvinfo : EIATTR_KPARAM_INFO
	.align		4
.L_71:
        /*0008*/ 	.byte	0x04, 0x17
        /*000a*/ 	.short	(.L_73 - .L_72)
.L_72:
        /*000c*/ 	.word	0x00000000
        /*0010*/ 	.short	0x0004
        /*0012*/ 	.short	0x0020
        /*0014*/ 	.byte	0x00, 0xf5, 0x21, 0x00


	//----- nvinfo : EIATTR_KPARAM_INFO
	.align		4
.L_73:
        /*0018*/ 	.byte	0x04, 0x17
        /*001a*/ 	.short	(.L_75 - .L_74)
.L_74:
        /*001c*/ 	.word	0x00000000
        /*0020*/ 	.short	0x0003
        /*0022*/ 	.short	0x0018
        /*0024*/ 	.byte	0x00, 0xf5, 0x21, 0x00


	//----- nvinfo : EIATTR_KPARAM_INFO
	.align		4
.L_75:
        /*0028*/ 	.byte	0x04, 0x17
        /*002a*/ 	.short	(.L_77 - .L_76)
.L_76:
        /*002c*/ 	.word	0x00000000
        /*0030*/ 	.short	0x0002
        /*0032*/ 	.short	0x0010
        /*0034*/ 	.byte	0x00, 0xf0, 0x21, 0x00


	//----- nvinfo : EIATTR_KPARAM_INFO
	.align		4
.L_77:
        /*0038*/ 	.byte	0x04, 0x17
        /*003a*/ 	.short	(.L_79 - .L_78)
.L_78:
        /*003c*/ 	.word	0x00000000
        /*0040*/ 	.short	0x0001
        /*0042*/ 	.short	0x0008
        /*0044*/ 	.byte	0x00, 0xf5, 0x21, 0x00


	//----- nvinfo : EIATTR_KPARAM_INFO
	.align		4
.L_79:
        /*0048*/ 	.byte	0x04, 0x17
        /*004a*/ 	.short	(.L_81 - .L_80)
.L_80:
        /*004c*/ 	.word	0x00000000
        /*0050*/ 	.short	0x0000
        /*0052*/ 	.short	0x0000
        /*0054*/ 	.byte	0x00, 0xf5, 0x21, 0x00


	//----- nvinfo : EIATTR_SPARSE_MMA_MASK
	.align		4
.L_81:
        /*0058*/ 	.byte	0x03, 0x50
        /*005a*/ 	.short	0x0000


	//----- nvinfo : EIATTR_MAXREG_COUNT
	.align		4
        /*005c*/ 	.byte	0x03, 0x1b
        /*005e*/ 	.short	0x00ff


	//----- nvinfo : EIATTR_NUM_BARRIERS
	.align		4
        /*0060*/ 	.byte	0x02, 0x4c
        /*0062*/ 	.byte	0x01
	.zero		1


	//----- nvinfo : EIATTR_MERCURY_ISA_VERSION
	.align		4
        /*0064*/ 	.byte	0x03, 0x5f
        /*0066*/ 	.short	0x0101


	//----- nvinfo : EIATTR_VRC_CTA_INIT_COUNT
	.align		4
        /*0068*/ 	.byte	0x02, 0x4a
	.zero		1
	.zero		1


	//----- nvinfo : EIATTR_EXIT_INSTR_OFFSETS
	.align		4
        /*006c*/ 	.byte	0x04, 0x1c
        /*006e*/ 	.short	(.L_83 - .L_82)


	//   ....[0]....
.L_82:
        /*0070*/ 	.word	0x00000b70


	//   ....[1]....
        /*0074*/ 	.word	0x00000e50


	//   ....[2]....
        /*0078*/ 	.word	0x00000e90


	//   ....[3]....
        /*007c*/ 	.word	0x00000f10


	//----- nvinfo : EIATTR_CRS_STACK_SIZE
	.align		4
.L_83:
        /*0080*/ 	.byte	0x04, 0x1e
        /*0082*/ 	.short	(.L_85 - .L_84)
.L_84:
        /*0084*/ 	.word	0x00000000


	//----- nvinfo : EIATTR_CBANK_PARAM_SIZE
	.align		4
.L_85:
        /*0088*/ 	.byte	0x03, 0x19
        /*008a*/ 	.short	0x0028


	//----- nvinfo : EIATTR_PARAM_CBANK
	.align		4
        /*008c*/ 	.byte	0x04, 0x0a
        /*008e*/ 	.short	(.L_87 - .L_86)
	.align		4
.L_86:
        /*0090*/ 	.word	index@(.nv.constant0._Z32compute_and_update_scales_kernelIfEvPKT_S2_lPfS3_)
        /*0094*/ 	.short	0x0380
        /*0096*/ 	.short	0x0028


	//----- nvinfo : EIATTR_SW_WAR
	.align		4
.L_87:
        /*0098*/ 	.byte	0x04, 0x36
        /*009a*/ 	.short	(.L_89 - .L_88)
.L_88:
        /*009c*/ 	.word	0x00000008
.L_89:


//--------------------- .nv.callgraph             --------------------------
	.section	.nv.callgraph,"",@"SHT_CUDA_CALLGRAPH"
	.align	4
	.sectionentsize	8
	.align		4
        /*0000*/ 	.word	0x00000000
	.align		4
        /*0004*/ 	.word	0xffffffff
	.align		4
        /*0008*/ 	.word	0x00000000
	.align		4
        /*000c*/ 	.word	0xfffffffe
	.align		4
        /*0010*/ 	.word	0x00000000
	.align		4
        /*0014*/ 	.word	0xfffffffd
	.align		4
        /*0018*/ 	.word	0x00000000
	.align		4
        /*001c*/ 	.word	0xfffffffc


//--------------------- .text._Z32compute_and_update_scales_kernelI13__nv_bfloat16EvPKT_S3_lPfS4_ --------------------------
	.section	.text._Z32compute_and_update_scales_kernelI13__nv_bfloat16EvPKT_S3_lPfS4_,"ax",@progbits
	.align	128
        .global         _Z32compute_and_update_scales_kernelI13__nv_bfloat16EvPKT_S3_lPfS4_
        .type           _Z32compute_and_update_scales_kernelI13__nv_bfloat16EvPKT_S3_lPfS4_,@function
        .size           _Z32compute_and_update_scales_kernelI13__nv_bfloat16EvPKT_S3_lPfS4_,(.L_x_82 - _Z32compute_and_update_scales_kernelI13__nv_bfloat16EvPKT_S3_lPfS4_)
        .other          _Z32compute_and_update_scales_kernelI13__nv_bfloat16EvPKT_S3_lPfS4_,@"STO_CUDA_ENTRY STV_DEFAULT"
_Z32compute_and_update_scales_kernelI13__nv_bfloat16EvPKT_S3_lPfS4_:
.text._Z32compute_and_update_scales_kernelI13__nv_bfloat16EvPKT_S3_lPfS4_:
[----:B------:R-:W-:Y:S01]  /*0000*/  LDC R1, c[0x0][0x37c] ;  /* 0x0000df00ff017b82 */ /* 0x000fe20000000800 */
[----:B------:R-:W0:Y:S01]  /*0010*/  S2R R27, SR_CTAID.X ;  /* 0x00000000001b7919 */ /* 0x000e220000002500 */
[----:B------:R-:W1:Y:S01]  /*0020*/  LDCU UR4, c[0x0][0x360] ;  /* 0x00006c00ff0477ac */ /* 0x000e620008000800 */
[----:B------:R-:W-:-:S05]  /*0030*/  IMAD.MOV.U32 R5, RZ, RZ, RZ ;  /* 0x000000ffff057224 */ /* 0x000fca00078e00ff */
[----:B------:R-:W2:Y:S01]  /*0040*/  LDC R2, c[0x0][0x370] ;  /* 0x0000dc00ff027b82 */ /* 0x000ea20000000800 */
[----:B------:R-:W0:Y:S01]  /*0050*/  S2R R4, SR_TID.X ;  /* 0x0000000000047919 */ /* 0x000e220000002100 */
[----:B------:R-:W3:Y:S01]  /*0060*/  LDCU.64 UR8, c[0x0][0x390] ;  /* 0x00007200ff0877ac */ /* 0x000ee20008000a00 */
[----:B------:R-:W-:Y:S01]  /*0070*/  BSSY.RECONVERGENT B0, `(.L_x_0) ;  /* 0x000009a000007945 */ /* 0x000fe20003800200 */
[----:B------:R-:W-:Y:S01]  /*0080*/  IMAD.MOV.U32 R24, RZ, RZ, RZ ;  /* 0x000000ffff187224 */ /* 0x000fe200078e00ff */
[----:B------:R-:W4:Y:S01]  /*0090*/  LDCU.64 UR6, c[0x0][0x358] ;  /* 0x00006b00ff0677ac */ /* 0x000f220008000a00 */
[----:B------:R-:W-:Y:S01]  /*00a0*/  IMAD.MOV.U32 R22, RZ, RZ, RZ ;  /* 0x000000ffff167224 */ /* 0x000fe200078e00ff */
[----:B------:R-:W0:Y:S01]  /*00b0*/  LDCU.64 UR10, c[0x0][0x390] ;  /* 0x00007200ff0a77ac */ /* 0x000e220008000a00 */
[----:B------:R-:W0:Y:S01]  /*00c0*/  LDCU.128 UR12, c[0x0][0x380] ;  /* 0x00007000ff0c77ac */ /* 0x000e220008000c00 */
[----:B-1----:R-:W-:Y:S01]  /*00d0*/  IMAD.U32 R19, RZ, RZ, UR4 ;  /* 0x00000004ff137e24 */ /* 0x002fe2000f8e00ff */
[----:B------:R-:W1:Y:S01]  /*00e0*/  LDCU.128 UR16, c[0x0][0x380] ;  /* 0x00007000ff1077ac */ /* 0x000e620008000c00 */
[----:B--2---:R-:W-:-:S04]  /*00f0*/  IMAD.WIDE.U32 R2, R2, UR4, RZ ;  /* 0x0000000402027c25 */ /* 0x004fc8000f8e00ff */
[----:B0-----:R-:W-:-:S03]  /*0100*/  IMAD.WIDE.U32 R26, R27, UR4, R4 ;  /* 0x000000041b1a7c25 */ /* 0x001fc6000f8e0004 */
[----:B---3--:R-:W-:-:S04]  /*0110*/  ISETP.GE.U32.AND P0, PT, R26, UR8, PT ;  /* 0x000000081a007c0c */ /* 0x008fc8000bf06070 */
[----:B------:R-:W-:-:S13]  /*0120*/  ISETP.GE.AND.EX P0, PT, R27, UR9, PT, P0 ;  /* 0x000000091b007c0c */ /* 0x000fda000bf06300 */
[----:B-1--4-:R-:W-:Y:S05]  /*0130*/  @P0 BRA `(.L_x_1) ;  /* 0x0000000800340947 */ /* 0x012fea0003800000 */
[----:B------:R-:W-:Y:S01]  /*0140*/  IMAD.MOV.U32 R21, RZ, RZ, R26 ;  /* 0x000000ffff157224 */ /* 0x000fe200078e001a */
[----:B------:R-:W-:Y:S04]  /*0150*/  BSSY.RECONVERGENT B1, `(.L_x_2) ;  /* 0x0000027000017945 */ /* 0x000fe80003800200 */
[----:B------:R-:W-:-:S04]  /*0160*/  IADD3 R6, P1, PT, R2, R21, RZ ;  /* 0x0000001502067210 */ /* 0x000fc80007f3e0ff */
[C---:B------:R-:W-:Y:S01]  /*0170*/  ISETP.GE.U32.AND P0, PT, R6.reuse, UR8, PT ;  /* 0x0000000806007c0c */ /* 0x040fe2000bf06070 */
[----:B------:R-:W-:Y:S01]  /*0180*/  IMAD.X R8, R3, 0x1, R27, P1 ;  /* 0x0000000103087824 */ /* 0x000fe200008e061b */
[----:B------:R-:W-:-:S04]  /*0190*/  ISETP.GT.U32.AND P1, PT, R6, UR8, PT ;  /* 0x0000000806007c0c */ /* 0x000fc8000bf24070 */
[C---:B------:R-:W-:Y:S02]  /*01a0*/  ISETP.GE.U32.AND.EX P0, PT, R8.reuse, UR9, PT, P0 ;  /* 0x0000000908007c0c */ /* 0x040fe4000bf06100 */
[----:B------:R-:W-:Y:S02]  /*01b0*/  ISETP.GT.U32.AND.EX P1, PT, R8, UR9, PT, P1 ;  /* 0x0000000908007c0c */ /* 0x000fe4000bf24110 */
[----:B------:R-:W-:Y:S02]  /*01c0*/  SEL R0, RZ, 0x1, P0 ;  /* 0x00000001ff007807 */ /* 0x000fe40000000000 */
[----:B------:R-:W-:Y:S02]  /*01d0*/  SEL R7, R6, UR8, P1 ;  /* 0x0000000806077c07 */ /* 0x000fe40008800000 */
[----:B------:R-:W-:Y:S02]  /*01e0*/  SEL R9, R8, UR9, P1 ;  /* 0x0000000908097c07 */ /* 0x000fe40008800000 */
[----:B------:R-:W-:-:S04]  /*01f0*/  IADD3 R7, P0, P1, R7, -R6, -R0 ;  /* 0x8000000607077210 */ /* 0x000fc8000791e800 */
[----:B------:R-:W-:-:S04]  /*0200*/  IADD3.X R9, PT, PT, R9, -0x1, ~R8, P0, P1 ;  /* 0xffffffff09097810 */ /* 0x000fc800007e2c08 */
[----:B------:R-:W-:-:S04]  /*0210*/  LOP3.LUT R6, R9, R3, RZ, 0xfc, !PT ;  /* 0x0000000309067212 */ /* 0x000fc800078efcff */
[----:B------:R-:W-:-:S13]  /*0220*/  ISETP.NE.U32.AND P0, PT, R6, RZ, PT ;  /* 0x000000ff0600720c */ /* 0x000fda0003f05070 */
[----:B------:R-:W-:Y:S05]  /*0230*/  @P0 BRA `(.L_x_3) ;  /* 0x0000000000500947 */ /* 0x000fea0003800000 */
[----:B------:R-:W0:Y:S01]  /*0240*/  I2F.U32.RP R6, R2 ;  /* 0x0000000200067306 */ /* 0x000e220000209000 */
[----:B------:R-:W-:Y:S01]  /*0250*/  IMAD.MOV R11, RZ, RZ, -R2 ;  /* 0x000000ffff0b7224 */ /* 0x000fe200078e0a02 */
[----:B------:R-:W-:-:S06]  /*0260*/  ISETP.NE.U32.AND P2, PT, R2, RZ, PT ;  /* 0x000000ff0200720c */ /* 0x000fcc0003f45070 */
[----:B0-----:R-:W0:Y:S02]  /*0270*/  MUFU.RCP R6, R6 ;  /* 0x0000000600067308 */ /* 0x001e240000001000 */
[----:B0-----:R-:W-:-:S06]  /*0280*/  VIADD R8, R6, 0xffffffe ;  /* 0x0ffffffe06087836 */ /* 0x001fcc0000000000 */
[----:B------:R0:W1:Y:S02]  /*0290*/  F2I.FTZ.U32.TRUNC.NTZ R9, R8 ;  /* 0x0000000800097305 */ /* 0x000064000021f000 */
[----:B0-----:R-:W-:Y:S02]  /*02a0*/  IMAD.MOV.U32 R8, RZ, RZ, RZ ;  /* 0x000000ffff087224 */ /* 0x001fe400078e00ff */
[----:B-1----:R-:W-:-:S04]  /*02b0*/  IMAD R11, R11, R9, RZ ;  /* 0x000000090b0b7224 */ /* 0x002fc800078e02ff */
[----:B------:R-:W-:-:S06]  /*02c0*/  IMAD.HI.U32 R10, R9, R11, R8 ;  /* 0x0000000b090a7227 */ /* 0x000fcc00078e0008 */
[----:B------:R-:W-:-:S04]  /*02d0*/  IMAD.HI.U32 R6, R10, R7, RZ ;  /* 0x000000070a067227 */ /* 0x000fc800078e00ff */
[----:B------:R-:W-:-:S04]  /*02e0*/  IMAD.MOV R9, RZ, RZ, -R6 ;  /* 0x000000ffff097224 */ /* 0x000fc800078e0a06 */
[----:B------:R-:W-:-:S05]  /*02f0*/  IMAD R7, R2, R9, R7 ;  /* 0x0000000902077224 */ /* 0x000fca00078e0207 */
[----:B------:R-:W-:-:S13]  /*0300*/  ISETP.GE.U32.AND P0, PT, R7, R2, PT ;  /* 0x000000020700720c */ /* 0x000fda0003f06070 */
[----:B------:R-:W-:Y:S02]  /*0310*/  @P0 IMAD.IADD R7, R7, 0x1, -R2 ;  /* 0x0000000107070824 */ /* 0x000fe400078e0a02 */
[----:B------:R-:W-:-:S03]  /*0320*/  @P0 VIADD R6, R6, 0x1 ;  /* 0x0000000106060836 */ /* 0x000fc60000000000 */
[----:B------:R-:W-:Y:S01]  /*0330*/  ISETP.GE.U32.AND P1, PT, R7, R2, PT ;  /* 0x000000020700720c */ /* 0x000fe20003f26070 */
[----:B------:R-:W-:-:S12]  /*0340*/  IMAD.MOV.U32 R7, RZ, RZ, RZ ;  /* 0x000000ffff077224 */ /* 0x000fd800078e00ff */
[----:B------:R-:W-:Y:S01]  /*0350*/  @P1 VIADD R6, R6, 0x1 ;  /* 0x0000000106061836 */ /* 0x000fe20000000000 */
[----:B------:R-:W-:Y:S01]  /*0360*/  @!P2 LOP3.LUT R6, RZ, R2, RZ, 0x33, !PT ;  /* 0x00000002ff06a212 */ /* 0x000fe200078e33ff */
[----:B------:R-:W-:Y:S06]  /*0370*/  BRA `(.L_x_4) ;  /* 0x0000000000107947 */ /* 0x000fec0003800000 */
.L_x_3:
[----:B------:R-:W-:-:S07]  /*0380*/  MOV R6, 0x3a0 ;  /* 0x000003a000067802 */ /* 0x000fce0000000f00 */
[----:B------:R-:W-:Y:S05]  /*0390*/  CALL.REL.NOINC `($__internal_0_$__cuda_sm20_div_u64) ;  /* 0x0000000c00087944 */ /* 0x000fea0003c00000 */
[----:B------:R-:W-:Y:S02]  /*03a0*/  IMAD.MOV.U32 R6, RZ, RZ, R8 ;  /* 0x000000ffff067224 */ /* 0x000fe400078e0008 */
[----:B------:R-:W-:-:S07]  /*03b0*/  IMAD.MOV.U32 R7, RZ, RZ, R9 ;  /* 0x000000ffff077224 */ /* 0x000fce00078e0009 */
.L_x_4:
[----:B------:R-:W-:Y:S05]  /*03c0*/  BSYNC.RECONVERGENT B1 ;  /* 0x0000000000017941 */ /* 0x000fea0003800200 */
.L_x_2:
[----:B------:R-:W-:Y:S01]  /*03d0*/  IADD3 R0, P0, PT, R6, R0, RZ ;  /* 0x0000000006007210 */ /* 0x000fe20007f1e0ff */
[----:B------:R-:W-:Y:S01]  /*03e0*/  BSSY.RECONVERGENT B1, `(.L_x_5) ;  /* 0x0000027000017945 */ /* 0x000fe20003800200 */
[----:B------:R-:W-:Y:S02]  /*03f0*/  IMAD.MOV.U32 R22, RZ, RZ, RZ ;  /* 0x000000ffff167224 */ /* 0x000fe400078e00ff */
[C---:B------:R-:W-:Y:S01]  /*0400*/  LOP3.LUT R8, R0.reuse, 0x3, RZ, 0xc0, !PT ;  /* 0x0000000300087812 */ /* 0x040fe200078ec0ff */
[----:B------:R-:W-:Y:S01]  /*0410*/  IMAD.X R6, RZ, RZ, R7, P0 ;  /* 0x000000ffff067224 */ /* 0x000fe200000e0607 */
[----:B------:R-:W-:Y:S01]  /*0420*/  ISETP.GE.U32.AND P0, PT, R0, 0x3, PT ;  /* 0x000000030000780c */ /* 0x000fe20003f06070 */
[----:B------:R-:W-:Y:S01]  /*0430*/  IMAD.MOV.U32 R24, RZ, RZ, RZ ;  /* 0x000000ffff187224 */ /* 0x000fe200078e00ff */
[----:B------:R-:W-:Y:S02]  /*0440*/  ISETP.NE.U32.AND P1, PT, R8, 0x3, PT ;  /* 0x000000030800780c */ /* 0x000fe40003f25070 */
[----:B------:R-:W-:-:S02]  /*0450*/  ISETP.GE.U32.AND.EX P0, PT, R6, RZ, PT, P0 ;  /* 0x000000ff0600720c */ /* 0x000fc40003f06100 */
[----:B------:R-:W-:-:S13]  /*0460*/  ISETP.NE.AND.EX P1, PT, RZ, RZ, PT, P1 ;  /* 0x000000ffff00720c */ /* 0x000fda0003f25310 */
[----:B------:R-:W-:Y:S05]  /*0470*/  @!P1 BRA `(.L_x_6) ;  /* 0x0000000000749947 */ /* 0x000fea0003800000 */
[----:B------:R-:W-:Y:S01]  /*0480*/  VIADD R0, R0, 0x1 ;  /* 0x0000000100007836 */ /* 0x000fe20000000000 */
[C---:B------:R-:W-:Y:S01]  /*0490*/  SHF.L.U64.HI R12, R21.reuse, 0x1, R27 ;  /* 0x00000001150c7819 */ /* 0x040fe2000001021b */
[----:B------:R-:W-:Y:S01]  /*04a0*/  IMAD.SHL.U32 R15, R21, 0x2, RZ ;  /* 0x00000002150f7824 */ /* 0x000fe200078e00ff */
[----:B------:R-:W-:Y:S01]  /*04b0*/  SHF.L.U64.HI R17, R2, 0x1, R3 ;  /* 0x0000000102117819 */ /* 0x000fe20000010203 */
[----:B------:R-:W-:Y:S01]  /*04c0*/  IMAD.MOV.U32 R22, RZ, RZ, RZ ;  /* 0x000000ffff167224 */ /* 0x000fe200078e00ff */
[----:B------:R-:W-:-:S04]  /*04d0*/  LOP3.LUT R0, R0, 0x3, RZ, 0xc0, !PT ;  /* 0x0000000300007812 */ /* 0x000fc800078ec0ff */
[----:B------:R-:W-:-:S05]  /*04e0*/  IADD3 R0, P1, PT, RZ, -R0, RZ ;  /* 0x80000000ff007210 */ /* 0x000fca0007f3e0ff */
[----:B------:R-:W-:-:S08]  /*04f0*/  IMAD.X R10, RZ, RZ, -0x1, P1 ;  /* 0xffffffffff0a7424 */ /* 0x000fd000008e06ff */
.L_x_7:
[C---:B------:R-:W-:Y:S02]  /*0500*/  IADD3 R8, P1, PT, R15.reuse, UR12, RZ ;  /* 0x0000000c0f087c10 */ /* 0x040fe4000ff3e0ff */
[----:B------:R-:W-:Y:S02]  /*0510*/  IADD3 R6, P2, PT, R15, UR14, RZ ;  /* 0x0000000e0f067c10 */ /* 0x000fe4000ff5e0ff */
[C---:B------:R-:W-:Y:S02]  /*0520*/  IADD3.X R9, PT, PT, R12.reuse, UR13, RZ, P1, !PT ;  /* 0x0000000d0c097c10 */ /* 0x040fe40008ffe4ff */
[----:B------:R-:W-:-:S03]  /*0530*/  IADD3.X R7, PT, PT, R12, UR15, RZ, P2, !PT ;  /* 0x0000000f0c077c10 */ /* 0x000fc600097fe4ff */
[----:B------:R-:W2:Y:S04]  /*0540*/  LDG.E.U16.CONSTANT R8, desc[UR6][R8.64] ;  /* 0x0000000608087981 */ /* 0x000ea8000c1e9500 */
[----:B------:R-:W3:Y:S01]  /*0550*/  LDG.E.U16.CONSTANT R6, desc[UR6][R6.64] ;  /* 0x0000000606067981 */ /* 0x000ee2000c1e9500 */
[----:B------:R-:W-:Y:S02]  /*0560*/  IADD3 R0, P1, PT, R0, 0x1, RZ ;  /* 0x0000000100007810 */ /* 0x000fe40007f3e0ff */
[C---:B------:R-:W-:Y:S02]  /*0570*/  IADD3 R21, P3, PT, R2.reuse, R21, RZ ;  /* 0x0000001502157210 */ /* 0x040fe40007f7e0ff */
[----:B------:R-:W-:Y:S01]  /*0580*/  LEA R15, P2, R2, R15, 0x1 ;  /* 0x0000000f020f7211 */ /* 0x000fe200078408ff */
[----:B------:R-:W-:Y:S01]  /*0590*/  IMAD.X R10, RZ, RZ, R10, P1 ;  /* 0x000000ffff0a7224 */ /* 0x000fe200008e060a */
[----:B------:R-:W-:Y:S01]  /*05a0*/  ISETP.NE.U32.AND P1, PT, R0, RZ, PT ;  /* 0x000000ff0000720c */ /* 0x000fe20003f25070 */
[----:B------:R-:W-:-:S02]  /*05b0*/  IMAD.X R27, R3, 0x1, R27, P3 ;  /* 0x00000001031b7824 */ /* 0x000fc400018e061b */
[----:B------:R-:W-:Y:S01]  /*05c0*/  IMAD.X R12, R12, 0x1, R17, P2 ;  /* 0x000000010c0c7824 */ /* 0x000fe200010e0611 */
[----:B------:R-:W-:Y:S01]  /*05d0*/  ISETP.NE.AND.EX P1, PT, R10, RZ, PT, P1 ;  /* 0x000000ff0a00720c */ /* 0x000fe20003f25310 */
[----:B--2---:R-:W-:Y:S02]  /*05e0*/  IMAD.U32 R11, R8, 0x10000, RZ ;  /* 0x00010000080b7824 */ /* 0x004fe400078e00ff */
[----:B---3--:R-:W-:-:S03]  /*05f0*/  IMAD.U32 R13, R6, 0x10000, RZ ;  /* 0x00010000060d7824 */ /* 0x008fc600078e00ff */
[----:B------:R-:W-:Y:S02]  /*0600*/  FSETP.GT.AND P4, PT, |R11|, R24, PT ;  /* 0x000000180b00720b */ /* 0x000fe40003f84200 */
[----:B------:R-:W-:Y:S02]  /*0610*/  FSETP.GT.AND P5, PT, |R13|, R22, PT ;  /* 0x000000160d00720b */ /* 0x000fe40003fa4200 */
[----:B------:R-:W-:Y:S02]  /*0620*/  FSEL R24, |R11|, R24, P4 ;  /* 0x000000180b187208 */ /* 0x000fe40002000200 */
[----:B------:R-:W-:Y:S01]  /*0630*/  FSEL R22, |R13|, R22, P5 ;  /* 0x000000160d167208 */ /* 0x000fe20002800200 */
[----:B------:R-:W-:Y:S08]  /*0640*/  @P1 BRA `(.L_x_7) ;  /* 0xfffffffc00ac1947 */ /* 0x000ff0000383ffff */
.L_x_6:
[----:B------:R-:W-:Y:S05]  /*0650*/  BSYNC.RECONVERGENT B1 ;  /* 0x0000000000017941 */ /* 0x000fea0003800200 */
.L_x_5:
[----:B------:R-:W-:Y:S05]  /*0660*/  @!P0 BRA `(.L_x_1) ;  /* 0x0000000000e88947 */ /* 0x000fea0003800000 */
[C-C-:B------:R-:W-:Y:S01]  /*0670*/  SHF.L.U64.HI R23, R2.reuse, 0x1, R3.reuse ;  /* 0x0000000102177819 */ /* 0x140fe20000010203 */
[C---:B------:R-:W-:Y:S01]  /*0680*/  IMAD.SHL.U32 R25, R2.reuse, 0x2, RZ ;  /* 0x0000000202197824 */ /* 0x040fe200078e00ff */
[----:B------:R-:W-:-:S07]  /*0690*/  SHF.L.U64.HI R0, R2, 0x2, R3 ;  /* 0x0000000202007819 */ /* 0x000fce0000010203 */
.L_x_8:
[C---:B------:R-:W-:Y:S01]  /*06a0*/  IMAD.SHL.U32 R14, R21.reuse, 0x2, RZ ;  /* 0x00000002150e7824 */ /* 0x040fe200078e00ff */
[----:B------:R-:W-:-:S04]  /*06b0*/  SHF.L.U64.HI R6, R21, 0x1, R27 ;  /* 0x0000000115067819 */ /* 0x000fc8000001021b */
[C---:B------:R-:W-:Y:S02]  /*06c0*/  IADD3 R16, P0, PT, R14.reuse, UR16, RZ ;  /* 0x000000100e107c10 */ /* 0x040fe4000ff1e0ff */
[----:B------:R-:W-:Y:S02]  /*06d0*/  IADD3 R14, P1, PT, R14, UR18, RZ ;  /* 0x000000120e0e7c10 */ /* 0x000fe4000ff3e0ff */
[----:B------:R-:W-:Y:S02]  /*06e0*/  IADD3.X R17, PT, PT, R6, UR17, RZ, P0, !PT ;  /* 0x0000001106117c10 */ /* 0x000fe400087fe4ff */
[-C--:B------:R-:W-:Y:S02]  /*06f0*/  IADD3 R8, P0, PT, R16, R25.reuse, RZ ;  /* 0x0000001910087210 */ /* 0x080fe40007f1e0ff */
[----:B------:R-:W-:Y:S01]  /*0700*/  IADD3.X R15, PT, PT, R6, UR19, RZ, P1, !PT ;  /* 0x00000013060f7c10 */ /* 0x000fe20008ffe4ff */
[----:B------:R0:W2:Y:S01]  /*0710*/  LDG.E.U16.CONSTANT R18, desc[UR6][R16.64] ;  /* 0x0000000610127981 */ /* 0x0000a2000c1e9500 */
[-C--:B------:R-:W-:Y:S01]  /*0720*/  IADD3 R6, P1, PT, R14, R25.reuse, RZ ;  /* 0x000000190e067210 */ /* 0x080fe20007f3e0ff */
[--C-:B------:R-:W-:Y:S01]  /*0730*/  IMAD.X R9, R17, 0x1, R23.reuse, P0 ;  /* 0x0000000111097824 */ /* 0x100fe200000e0617 */
[----:B------:R-:W-:Y:S01]  /*0740*/  IADD3 R10, P0, PT, R8, R25, RZ ;  /* 0x00000019080a7210 */ /* 0x000fe20007f1e0ff */
[----:B------:R1:W3:Y:S02]  /*0750*/  LDG.E.U16.CONSTANT R20, desc[UR6][R14.64] ;  /* 0x000000060e147981 */ /* 0x0002e4000c1e9500 */
[----:B------:R-:W-:-:S02]  /*0760*/  IMAD.X R7, R15, 0x1, R23, P1 ;  /* 0x000000010f077824 */ /* 0x000fc400008e0617 */
[----:B------:R2:W4:Y:S01]  /*0770*/  LDG.E.U16.CONSTANT R8, desc[UR6][R8.64] ;  /* 0x0000000608087981 */ /* 0x000522000c1e9500 */
[--C-:B------:R-:W-:Y:S01]  /*0780*/  IMAD.X R11, R9, 0x1, R23.reuse, P0 ;  /* 0x00000001090b7824 */ /* 0x100fe200000e0617 */
[-C--:B------:R-:W-:Y:S02]  /*0790*/  IADD3 R12, P1, PT, R6, R25.reuse, RZ ;  /* 0x00000019060c7210 */ /* 0x080fe40007f3e0ff */
[----:B------:R3:W5:Y:S03]  /*07a0*/  LDG.E.U16.CONSTANT R6, desc[UR6][R6.64] ;  /* 0x0000000606067981 */ /* 0x000766000c1e9500 */
[--C-:B------:R-:W-:Y:S01]  /*07b0*/  IMAD.X R13, R7, 0x1, R23.reuse, P1 ;  /* 0x00000001070d7824 */ /* 0x100fe200008e0617 */
[----:B------:R-:W5:Y:S01]  /*07c0*/  LDG.E.U16.CONSTANT R28, desc[UR6][R10.64] ;  /* 0x000000060a1c7981 */ /* 0x000f62000c1e9500 */
[-C--:B0-----:R-:W-:Y:S02]  /*07d0*/  IADD3 R16, P0, PT, R10, R25.reuse, RZ ;  /* 0x000000190a107210 */ /* 0x081fe40007f1e0ff */
[----:B-1----:R-:W-:Y:S01]  /*07e0*/  IADD3 R14, P1, PT, R12, R25, RZ ;  /* 0x000000190c0e7210 */ /* 0x002fe20007f3e0ff */
[----:B------:R-:W5:Y:S02]  /*07f0*/  LDG.E.U16.CONSTANT R26, desc[UR6][R12.64] ;  /* 0x000000060c1a7981 */ /* 0x000f64000c1e9500 */
[----:B------:R-:W-:-:S02]  /*0800*/  IMAD.X R17, R11, 0x1, R23, P0 ;  /* 0x000000010b117824 */ /* 0x000fc400000e0617 */
[----:B------:R-:W-:-:S03]  /*0810*/  IMAD.X R15, R13, 0x1, R23, P1 ;  /* 0x000000010d0f7824 */ /* 0x000fc600008e0617 */
[----:B------:R-:W5:Y:S04]  /*0820*/  LDG.E.U16.CONSTANT R16, desc[UR6][R16.64] ;  /* 0x0000000610107981 */ /* 0x000f68000c1e9500 */
[----:B------:R-:W5:Y:S01]  /*0830*/  LDG.E.U16.CONSTANT R14, desc[UR6][R14.64] ;  /* 0x000000060e0e7981 */ /* 0x000f62000c1e9500 */
[----:B--2---:R-:W-:Y:S02]  /*0840*/  IMAD.U32 R9, R18, 0x10000, RZ ;  /* 0x0001000012097824 */ /* 0x004fe400078e00ff */
[----:B---3--:R-:W-:-:S03]  /*0850*/  IMAD.U32 R7, R20, 0x10000, RZ ;  /* 0x0001000014077824 */ /* 0x008fc600078e00ff */
[----:B------:R-:W-:Y:S01]  /*0860*/  FSETP.GT.AND P0, PT, |R9|, R24, PT ;  /* 0x000000180900720b */ /* 0x000fe20003f04200 */
[----:B----4-:R-:W-:-:S03]  /*0870*/  IMAD.U32 R8, R8, 0x10000, RZ ;  /* 0x0001000008087824 */ /* 0x010fc600078e00ff */
[----:B------:R-:W-:Y:S02]  /*0880*/  FSEL R9, |R9|, R24, P0 ;  /* 0x0000001809097208 */ /* 0x000fe40000000200 */
[CC--:B------:R-:W-:Y:S01]  /*0890*/  FSETP.GT.AND P1, PT, |R7|.reuse, R22.reuse, PT ;  /* 0x000000160700720b */ /* 0x0c0fe20003f24200 */
[----:B-----5:R-:W-:Y:S01]  /*08a0*/  IMAD.U32 R6, R6, 0x10000, RZ ;  /* 0x0001000006067824 */ /* 0x020fe200078e00ff */
[CC--:B------:R-:W-:Y:S02]  /*08b0*/  FSETP.GT.AND P0, PT, |R8|.reuse, R9.reuse, PT ;  /* 0x000000090800720b */ /* 0x0c0fe40003f04200 */
[----:B------:R-:W-:Y:S02]  /*08c0*/  FSEL R7, |R7|, R22, P1 ;  /* 0x0000001607077208 */ /* 0x000fe40000800200 */
[----:B------:R-:W-:Y:S01]  /*08d0*/  FSEL R8, |R8|, R9, P0 ;  /* 0x0000000908087208 */ /* 0x000fe20000000200 */
[----:B------:R-:W-:Y:S01]  /*08e0*/  IMAD.U32 R9, R28, 0x10000, RZ ;  /* 0x000100001c097824 */ /* 0x000fe200078e00ff */
[----:B------:R-:W-:-:S04]  /*08f0*/  FSETP.GT.AND P1, PT, |R6|, R7, PT ;  /* 0x000000070600720b */ /* 0x000fc80003f24200 */
[CC--:B------:R-:W-:Y:S02]  /*0900*/  FSETP.GT.AND P0, PT, |R9|.reuse, R8.reuse, PT ;  /* 0x000000080900720b */ /* 0x0c0fe40003f04200 */
[----:B------:R-:W-:Y:S01]  /*0910*/  FSEL R6, |R6|, R7, P1 ;  /* 0x0000000706067208 */ /* 0x000fe20000800200 */
[----:B------:R-:W-:Y:S01]  /*0920*/  IMAD.U32 R7, R26, 0x10000, RZ ;  /* 0x000100001a077824 */ /* 0x000fe200078e00ff */
[----:B------:R-:W-:Y:S02]  /*0930*/  FSEL R8, |R9|, R8, P0 ;  /* 0x0000000809087208 */ /* 0x000fe40000000200 */
[----:B------:R-:W-:Y:S02]  /*0940*/  LEA R21, P0, R2, R21, 0x2 ;  /* 0x0000001502157211 */ /* 0x000fe400078010ff */
[----:B------:R-:W-:Y:S01]  /*0950*/  FSETP.GT.AND P1, PT, |R7|, R6, PT ;  /* 0x000000060700720b */ /* 0x000fe20003f24200 */
[----:B------:R-:W-:Y:S02]  /*0960*/  IMAD.U32 R9, R14, 0x10000, RZ ;  /* 0x000100000e097824 */ /* 0x000fe400078e00ff */
[----:B------:R-:W-:Y:S01]  /*0970*/  IMAD.X R27, R27, 0x1, R0, P0 ;  /* 0x000000011b1b7824 */ /* 0x000fe200000e0600 */
[----:B------:R-:W-:-:S02]  /*0980*/  ISETP.GE.U32.AND P0, PT, R21, UR10, PT ;  /* 0x0000000a15007c0c */ /* 0x000fc4000bf06070 */
[----:B------:R-:W-:Y:S01]  /*0990*/  FSEL R6, |R7|, R6, P1 ;  /* 0x0000000607067208 */ /* 0x000fe20000800200 */
[----:B------:R-:W-:Y:S01]  /*09a0*/  IMAD.U32 R7, R16, 0x10000, RZ ;  /* 0x0001000010077824 */ /* 0x000fe200078e00ff */
[----:B------:R-:W-:Y:S02]  /*09b0*/  ISETP.GE.AND.EX P0, PT, R27, UR11, PT, P0 ;  /* 0x0000000b1b007c0c */ /* 0x000fe4000bf06300 */
[----:B------:R-:W-:Y:S02]  /*09c0*/  FSETP.GT.AND P2, PT, |R9|, R6, PT ;  /* 0x000000060900720b */ /* 0x000fe40003f44200 */
[----:B------:R-:W-:Y:S02]  /*09d0*/  FSETP.GT.AND P1, PT, |R7|, R8, PT ;  /* 0x000000080700720b */ /* 0x000fe40003f24200 */
[----:B------:R-:W-:Y:S02]  /*09e0*/  FSEL R22, |R9|, R6, P2 ;  /* 0x0000000609167208 */ /* 0x000fe40001000200 */
[----:B------:R-:W-:-:S05]  /*09f0*/  FSEL R24, |R7|, R8, P1 ;  /* 0x0000000807187208 */ /* 0x000fca0000800200 */
[----:B------:R-:W-:Y:S05]  /*0a00*/  @!P0 BRA `(.L_x_8) ;  /* 0xfffffffc00248947 */ /* 0x000fea000383ffff */
.L_x_1:
[----:B------:R-:W-:Y:S05]  /*0a10*/  BSYNC.RECONVERGENT B0 ;  /* 0x0000000000007941 */ /* 0x000fea0003800200 */
.L_x_0:
[----:B------:R-:W0:Y:S01]  /*0a20*/  S2R R3, SR_CgaCtaId ;  /* 0x0000000000037919 */ /* 0x000e220000008800 */
[----:B------:R-:W-:Y:S02]  /*0a30*/  MOV R0, 0x400 ;  /* 0x0000040000007802 */ /* 0x000fe40000000f00 */
[----:B------:R-:W-:Y:S02]  /*0a40*/  ISETP.GE.U32.AND P0, PT, R19, 0x2, PT ;  /* 0x000000021300780c */ /* 0x000fe40003f06070 */
[----:B0-----:R-:W-:-:S05]  /*0a50*/  LEA R0, R3, R0, 0x18 ;  /* 0x0000000003007211 */ /* 0x001fca00078ec0ff */
[--C-:B------:R-:W-:Y:S02]  /*0a60*/  IMAD R7, R19, 0x4, R0.reuse ;  /* 0x0000000413077824 */ /* 0x100fe400078e0200 */
[C---:B------:R-:W-:Y:S02]  /*0a70*/  IMAD R0, R4.reuse, 0x4, R0 ;  /* 0x0000000404007824 */ /* 0x040fe400078e0200 */
[----:B------:R-:W-:-:S03]  /*0a80*/  IMAD R8, R4, 0x4, R7 ;  /* 0x0000000404087824 */ /* 0x000fc600078e0207 */
[----:B------:R0:W-:Y:S04]  /*0a90*/  STS [R0], R24 ;  /* 0x0000001800007388 */ /* 0x0001e80000000800 */
[----:B------:R0:W-:Y:S01]  /*0aa0*/  STS [R8], R22 ;  /* 0x0000001608007388 */ /* 0x0001e20000000800 */
[----:B------:R-:W-:Y:S06]  /*0ab0*/  BAR.SYNC.DEFER_BLOCKING 0x0 ;  /* 0x0000000000007b1d */ /* 0x000fec0000010000 */
[----:B------:R-:W-:Y:S05]  /*0ac0*/  @!P0 BRA `(.L_x_9) ;  /* 0x00000000004c8947 */ /* 0x000fea0003800000 */
.L_x_12:
[--C-:B------:R-:W-:Y:S01]  /*0ad0*/  IMAD.MOV.U32 R9, RZ, RZ, R19.reuse ;  /* 0x000000ffff097224 */ /* 0x100fe200078e0013 */
[----:B------:R-:W-:Y:S01]  /*0ae0*/  SHF.R.U32.HI R19, RZ, 0x1, R19 ;  /* 0x00000001ff137819 */ /* 0x000fe20000011613 */
[----:B------:R-:W-:Y:S03]  /*0af0*/  BSSY.RECONVERGENT B0, `(.L_x_10) ;  /* 0x000000d000007945 */ /* 0x000fe60003800200 */
[----:B------:R-:W-:-:S13]  /*0b00*/  ISETP.GE.U32.AND P0, PT, R4, R19, PT ;  /* 0x000000130400720c */ /* 0x000fda0003f06070 */
[----:B-1----:R-:W-:Y:S05]  /*0b10*/  @P0 BRA `(.L_x_11) ;  /* 0x0000000000280947 */ /* 0x002fea0003800000 */
[C---:B------:R-:W-:Y:S01]  /*0b20*/  IMAD R2, R19.reuse, 0x4, R0 ;  /* 0x0000000413027824 */ /* 0x040fe200078e0200 */
[----:B------:R-:W-:Y:S05]  /*0b30*/  LDS R3, [R0] ;  /* 0x0000000000037984 */ /* 0x000fea0000000800 */
[----:B------:R-:W1:Y:S02]  /*0b40*/  LDS R2, [R2] ;  /* 0x0000000002027984 */ /* 0x000e640000000800 */
[----:B-1----:R-:W-:Y:S01]  /*0b50*/  FSETP.GT.AND P0, PT, R2, R3, PT ;  /* 0x000000030200720b */ /* 0x002fe20003f04000 */
[----:B------:R-:W-:-:S12]  /*0b60*/  IMAD R3, R19, 0x4, R8 ;  /* 0x0000000413037824 */ /* 0x000fd800078e0208 */
[----:B------:R-:W-:Y:S04]  /*0b70*/  @P0 STS [R0], R2 ;  /* 0x0000000200000388 */ /* 0x000fe80000000800 */
[----:B------:R-:W-:Y:S04]  /*0b80*/  LDS R3, [R3] ;  /* 0x0000000003037984 */ /* 0x000fe80000000800 */
[----:B------:R-:W1:Y:S02]  /*0b90*/  LDS R6, [R8] ;  /* 0x0000000008067984 */ /* 0x000e640000000800 */
[----:B-1----:R-:W-:-:S13]  /*0ba0*/  FSETP.GT.AND P0, PT, R3, R6, PT ;  /* 0x000000060300720b */ /* 0x002fda0003f04000 */
[----:B------:R1:W-:Y:S02]  /*0bb0*/  @P0 STS [R8], R3 ;  /* 0x0000000308000388 */ /* 0x0003e40000000800 */
.L_x_11:
[----:B------:R-:W-:Y:S05]  /*0bc0*/  BSYNC.RECONVERGENT B0 ;  /* 0x0000000000007941 */ /* 0x000fea0003800200 */
.L_x_10:
[----:B------:R-:W-:Y:S01]  /*0bd0*/  BAR.SYNC.DEFER_BLOCKING 0x0 ;  /* 0x0000000000007b1d */ /* 0x000fe20000010000 */
[----:B------:R-:W-:-:S13]  /*0be0*/  ISETP.GT.U32.AND P0, PT, R9, 0x3, PT ;  /* 0x000000030900780c */ /* 0x000fda0003f04070 */
[----:B------:R-:W-:Y:S05]  /*0bf0*/  @P0 BRA `(.L_x_12) ;  /* 0xfffffffc00b40947 */ /* 0x000fea000383ffff */
.L_x_9:
[----:B------:R-:W-:-:S13]  /*0c00*/  ISETP.NE.AND P0, PT, R4, RZ, PT ;  /* 0x000000ff0400720c */ /* 0x000fda0003f05270 */
[----:B------:R-:W-:Y:S05]  /*0c10*/  @P0 EXIT ;  /* 0x000000000000094d */ /* 0x000fea0003800000 */
[----:B------:R-:W2:Y:S01]  /*0c20*/  S2UR UR5, SR_CgaCtaId ;  /* 0x00000000000579c3 */ /* 0x000ea20000008800 */
[----:B------:R-:W-:Y:S01]  /*0c30*/  UMOV UR4, 0x400 ;  /* 0x0000040000047882 */ /* 0x000fe20000000000 */
[----:B------:R-:W-:Y:S02]  /*0c40*/  IMAD.MOV.U32 R4, RZ, RZ, 0x3b888889 ;  /* 0x3b888889ff047424 */ /* 0x000fe400078e00ff */
[----:B------:R-:W-:-:S04]  /*0c50*/  IMAD.MOV.U32 R2, RZ, RZ, 0x43700000 ;  /* 0x43700000ff027424 */ /* 0x000fc800078e00ff */
[----:B-1----:R-:W-:-:S04]  /*0c60*/  FFMA R3, R4, -R2, 1 ;  /* 0x3f80000004037423 */ /* 0x002fc80000000802 */
[----:B------:R-:W-:Y:S01]  /*0c70*/  FFMA R3, R3, R4, 0.0041666668839752674103 ;  /* 0x3b88888903037423 */ /* 0x000fe20000000004 */
[----:B--2---:R-:W-:-:S09]  /*0c80*/  ULEA UR4, UR5, UR4, 0x18 ;  /* 0x0000000405047291 */ /* 0x004fd2000f8ec0ff */
[----:B0-----:R-:W0:Y:S02]  /*0c90*/  LDS R0, [UR4] ;  /* 0x00000004ff007984 */ /* 0x001e240008000800 */
[----:B0-----:R-:W0:Y:S01]  /*0ca0*/  FCHK P0, R0, 240 ;  /* 0x4370000000007902 */ /* 0x001e220000000000 */
[----:B------:R-:W-:-:S04]  /*0cb0*/  FFMA R5, R0, R3, RZ ;  /* 0x0000000300057223 */ /* 0x000fc800000000ff */
[----:B------:R-:W-:-:S04]  /*0cc0*/  FFMA R4, R5, -240, R0 ;  /* 0xc370000005047823 */ /* 0x000fc80000000000 */
[----:B------:R-:W-:Y:S01]  /*0cd0*/  FFMA R5, R3, R4, R5 ;  /* 0x0000000403057223 */ /* 0x000fe20000000005 */
[----:B0-----:R-:W-:Y:S06]  /*0ce0*/  @!P0 BRA `(.L_x_13) ;  /* 0x0000000000108947 */ /* 0x001fec0003800000 */
[----:B------:R-:W-:Y:S01]  /*0cf0*/  IMAD.MOV.U32 R3, RZ, RZ, R0 ;  /* 0x000000ffff037224 */ /* 0x000fe200078e0000 */
[----:B------:R-:W-:-:S07]  /*0d00*/  MOV R4, 0xd20 ;  /* 0x00000d2000047802 */ /* 0x000fce0000000f00 */
[----:B------:R-:W-:Y:S05]  /*0d10*/  CALL.REL.NOINC `($__internal_1_$__cuda_sm3x_div_rn_noftz_f32_slowpath) ;  /* 0x0000000400b47944 */ /* 0x000fea0003c00000 */
[----:B------:R-:W-:-:S07]  /*0d20*/  IMAD.MOV.U32 R5, RZ, RZ, R0 ;  /* 0x000000ffff057224 */ /* 0x000fce00078e0000 */
.L_x_13:
[----:B------:R-:W0:Y:S01]  /*0d30*/  LDS R6, [R7] ;  /* 0x0000000007067984 */ /* 0x000e220000000800 */
[----:B------:R-:W-:-:S04]  /*0d40*/  IMAD.MOV.U32 R3, RZ, RZ, 0x3b888889 ;  /* 0x3b888889ff037424 */ /* 0x000fc800078e00ff */
[----:B------:R-:W-:-:S04]  /*0d50*/  FFMA R0, R3, -R2, 1 ;  /* 0x3f80000003007423 */ /* 0x000fc80000000802 */
[----:B------:R-:W-:Y:S01]  /*0d60*/  FFMA R0, R0, R3, 0.0041666668839752674103 ;  /* 0x3b88888900007423 */ /* 0x000fe20000000003 */
[----:B0-----:R-:W0:Y:S03]  /*0d70*/  FCHK P0, R6, 240 ;  /* 0x4370000006007902 */ /* 0x001e260000000000 */
        /* <DEDUP_REMOVED lines=8> */
.L_x_14:
[----:B------:R-:W-:-:S13]  /*0e00*/  FSETP.GT.AND P0, PT, R5, RZ, PT ;  /* 0x000000ff0500720b */ /* 0x000fda0003f04000 */
[----:B------:R-:W-:Y:S05]  /*0e10*/  @!P0 BRA `(.L_x_15) ;  /* 0x0000000000308947 */ /* 0x000fea0003800000 */
[----:B------:R-:W0:Y:S02]  /*0e20*/  LDC.64 R2, c[0x0][0x398] ;  /* 0x0000e600ff027b82 */ /* 0x000e240000000a00 */
[----:B0-----:R-:W2:Y:S02]  /*0e30*/  LDG.E R4, desc[UR6][R2.64] ;  /* 0x0000000602047981 */ /* 0x001ea4000c1e1900 */
[----:B--2---:R-:W-:-:S13]  /*0e40*/  FSETP.GT.AND P0, PT, R5, R4, PT ;  /* 0x000000040500720b */ /* 0x004fda0003f04000 */
[----:B------:R-:W-:Y:S05]  /*0e50*/  @!P0 BRA `(.L_x_15) ;  /* 0x0000000000208947 */ /* 0x000fea0003800000 */
[----:B------:R-:W-:Y:S01]  /*0e60*/  BSSY B0, `(.L_x_15) ;  /* 0x0000007000007945 */ /* 0x000fe20003800000 */
.L_x_16:
[----:B------:R-:W-:Y:S05]  /*0e70*/  YIELD ;  /* 0x0000000000007946 */ /* 0x000fea0003800000 */
[----:B------:R-:W2:Y:S02]  /*0e80*/  ATOMG.E.CAS.STRONG.GPU PT, R0, [R2], R4, R5 ;  /* 0x00000004020073a9 */ /* 0x000ea400001ee105 */
[----:B--2---:R-:W-:Y:S01]  /*0e90*/  ISETP.NE.AND P1, PT, R0, R4, PT ;  /* 0x000000040000720c */ /* 0x004fe20003f25270 */
[----:B------:R-:W-:Y:S01]  /*0ea0*/  IMAD.MOV.U32 R4, RZ, RZ, R0 ;  /* 0x000000ffff047224 */ /* 0x000fe200078e0000 */
[----:B------:R-:W-:-:S13]  /*0eb0*/  FSETP.GT.AND P0, PT, R5, R0, PT ;  /* 0x000000000500720b */ /* 0x000fda0003f04000 */
[----:B------:R-:W-:Y:S05]  /*0ec0*/  @P0 BRA P1, `(.L_x_16) ;  /* 0xfffffffc00e80947 */ /* 0x000fea000083ffff */
[----:B------:R-:W-:Y:S05]  /*0ed0*/  BSYNC B0 ;  /* 0x0000000000007941 */ /* 0x000fea0003800000 */
.L_x_15:
[----:B------:R-:W-:-:S13]  /*0ee0*/  FSETP.GT.AND P0, PT, R9, RZ, PT ;  /* 0x000000ff0900720b */ /* 0x000fda0003f04000 */
[----:B------:R-:W-:Y:S05]  /*0ef0*/  @!P0 EXIT ;  /* 0x000000000000894d */ /* 0x000fea0003800000 */
[----:B------:R-:W0:Y:S02]  /*0f00*/  LDC.64 R2, c[0x0][0x3a0] ;  /* 0x0000e800ff027b82 */ /* 0x000e240000000a00 */
[----:B0-----:R-:W2:Y:S02]  /*0f10*/  LDG.E R0, desc[UR6][R2.64] ;  /* 0x0000000602007981 */ /* 0x001ea4000c1e1900 */
[----:B--2---:R-:W-:-:S13]  /*0f20*/  FSETP.GT.AND P0, PT, R9, R0, PT ;  /* 0x000000000900720b */ /* 0x004fda0003f04000 */
[----:B------:R-:W-:Y:S05]  /*0f30*/  @!P0 EXIT ;  /* 0x000000000000894d */ /* 0x000fea0003800000 */
[----:B------:R-:W-:-:S07]  /*0f40*/  IMAD.MOV.U32 R8, RZ, RZ, R0 ;  /* 0x000000ffff087224 */ /* 0x000fce00078e0000 */
.L_x_17:
[----:B------:R-:W-:Y:S05]  /*0f50*/  YIELD ;  /* 0x0000000000007946 */ /* 0x000fea0003800000 */
[----:B------:R-:W2:Y:S02]  /*0f60*/  ATOMG.E.CAS.STRONG.GPU PT, R0, [R2], R8, R9 ;  /* 0x00000008020073a9 */ /* 0x000ea400001ee109 */
[----:B--2---:R-:W-:Y:S01]  /*0f70*/  ISETP.NE.AND P1, PT, R0, R8, PT ;  /* 0x000000080000720c */ /* 0x004fe20003f25270 */
[----:B------:R-:W-:Y:S01]  /*0f80*/  IMAD.MOV.U32 R8, RZ, RZ, R0 ;  /* 0x000000ffff087224 */ /* 0x000fe200078e0000 */
[----:B------:R-:W-:-:S13]  /*0f90*/  FSETP.GT.AND P0, PT, R9, R0, PT ;  /* 0x000000000900720b */ /* 0x000fda0003f04000 */
[----:B------:R-:W-:Y:S05]  /*0fa0*/  @P0 BRA P1, `(.L_x_17) ;  /* 0xfffffffc00e80947 */ /* 0x000fea000083ffff */
[----:B------:R-:W-:Y:S05]  /*0fb0*/  EXIT ;  /* 0x000000000000794d */ /* 0x000fea0003800000 */
        .weak           $__internal_0_$__cuda_sm20_div_u64
        .type           $__internal_0_$__cuda_sm20_div_u64,@function
        .size           $__internal_0_$__cuda_sm20_div_u64,($__internal_1_$__cuda_sm3x_div_rn_noftz_f32_slowpath - $__internal_0_$__cuda_sm20_div_u64)
$__internal_0_$__cuda_sm20_div_u64:
[----:B------:R-:W0:Y:S08]  /*0fc0*/  I2F.U64.RP R8, R2 ;  /* 0x0000000200087312 */ /* 0x000e300000309000 */
[----:B0-----:R-:W0:Y:S02]  /*0fd0*/  MUFU.RCP R8, R8 ;  /* 0x0000000800087308 */ /* 0x001e240000001000 */
[----:B0-----:R-:W-:-:S06]  /*0fe0*/  VIADD R10, R8, 0x1ffffffe ;  /* 0x1ffffffe080a7836 */ /* 0x001fcc0000000000 */
[----:B------:R-:W0:Y:S02]  /*0ff0*/  F2I.U64.TRUNC R10, R10 ;  /* 0x0000000a000a7311 */ /* 0x000e24000020d800 */
[----:B0-----:R-:W-:-:S04]  /*1000*/  IMAD.WIDE.U32 R12, R10, R2, RZ ;  /* 0x000000020a0c7225 */ /* 0x001fc800078e00ff */
[----:B------:R-:W-:Y:S01]  /*1010*/  IMAD R13, R10, R3, R13 ;  /* 0x000000030a0d7224 */ /* 0x000fe200078e020d */
[----:B------:R-:W-:-:S03]  /*1020*/  IADD3 R15, P0, PT, RZ, -R12, RZ ;  /* 0x8000000cff0f7210 */ /* 0x000fc60007f1e0ff */
[----:B------:R-:W-:Y:S02]  /*1030*/  IMAD R13, R11, R2, R13 ;  /* 0x000000020b0d7224 */ /* 0x000fe400078e020d */
[----:B------:R-:W-:-:S04]  /*1040*/  IMAD.HI.U32 R12, R10, R15, RZ ;  /* 0x0000000f0a0c7227 */ /* 0x000fc800078e00ff */
[----:B------:R-:W-:Y:S02]  /*1050*/  IMAD.X R17, RZ, RZ, ~R13, P0 ;  /* 0x000000ffff117224 */ /* 0x000fe400000e0e0d */
[----:B------:R-:W-:Y:S02]  /*1060*/  IMAD.MOV.U32 R13, RZ, RZ, R10 ;  /* 0x000000ffff0d7224 */ /* 0x000fe400078e000a */
[-C--:B------:R-:W-:Y:S02]  /*1070*/  IMAD R23, R11, R17.reuse, RZ ;  /* 0x000000110b177224 */ /* 0x080fe400078e02ff */
[----:B------:R-:W-:-:S04]  /*1080*/  IMAD.WIDE.U32 R12, P0, R10, R17, R12 ;  /* 0x000000110a0c7225 */ /* 0x000fc8000780000c */
[----:B------:R-:W-:-:S04]  /*1090*/  IMAD.HI.U32 R17, R11, R17, RZ ;  /* 0x000000110b117227 */ /* 0x000fc800078e00ff */
[----:B------:R-:W-:-:S04]  /*10a0*/  IMAD.HI.U32 R12, P1, R11, R15, R12 ;  /* 0x0000000f0b0c7227 */ /* 0x000fc8000782000c */
[----:B------:R-:W-:Y:S01]  /*10b0*/  IMAD.X R8, R17, 0x1, R11, P0 ;  /* 0x0000000111087824 */ /* 0x000fe200000e060b */
[----:B------:R-:W-:-:S04]  /*10c0*/  IADD3 R13, P2, PT, R23, R12, RZ ;  /* 0x0000000c170d7210 */ /* 0x000fc80007f5e0ff */
[----:B------:R-:W-:Y:S01]  /*10d0*/  IADD3.X R15, PT, PT, RZ, RZ, R8, P2, P1 ;  /* 0x000000ffff0f7210 */ /* 0x000fe200017e2408 */
[----:B------:R-:W-:-:S04]  /*10e0*/  IMAD.WIDE.U32 R10, R13, R2, RZ ;  /* 0x000000020d0a7225 */ /* 0x000fc800078e00ff */
[----:B------:R-:W-:Y:S01]  /*10f0*/  IMAD R8, R13, R3, R11 ;  /* 0x000000030d087224 */ /* 0x000fe200078e020b */
[----:B------:R-:W-:-:S03]  /*1100*/  IADD3 R11, P0, PT, RZ, -R10, RZ ;  /* 0x8000000aff0b7210 */ /* 0x000fc60007f1e0ff */
[----:B------:R-:W-:Y:S02]  /*1110*/  IMAD R8, R15, R2, R8 ;  /* 0x000000020f087224 */ /* 0x000fe400078e0208 */
[----:B------:R-:W-:-:S04]  /*1120*/  IMAD.HI.U32 R12, R13, R11, RZ ;  /* 0x0000000b0d0c7227 */ /* 0x000fc800078e00ff */
[----:B------:R-:W-:-:S04]  /*1130*/  IMAD.X R10, RZ, RZ, ~R8, P0 ;  /* 0x000000ffff0a7224 */ /* 0x000fc800000e0e08 */
[----:B------:R-:W-:-:S04]  /*1140*/  IMAD.WIDE.U32 R12, P0, R13, R10, R12 ;  /* 0x0000000a0d0c7225 */ /* 0x000fc8000780000c */
[C---:B------:R-:W-:Y:S02]  /*1150*/  IMAD R17, R15.reuse, R10, RZ ;  /* 0x0000000a0f117224 */ /* 0x040fe400078e02ff */
[----:B------:R-:W-:-:S04]  /*1160*/  IMAD.HI.U32 R8, P1, R15, R11, R12 ;  /* 0x0000000b0f087227 */ /* 0x000fc8000782000c */
[----:B------:R-:W-:Y:S01]  /*1170*/  IMAD.HI.U32 R10, R15, R10, RZ ;  /* 0x0000000a0f0a7227 */ /* 0x000fe200078e00ff */
[----:B------:R-:W-:-:S03]  /*1180*/  IADD3 R8, P2, PT, R17, R8, RZ ;  /* 0x0000000811087210 */ /* 0x000fc60007f5e0ff */
[----:B------:R-:W-:Y:S02]  /*1190*/  IMAD.X R15, R10, 0x1, R15, P0 ;  /* 0x000000010a0f7824 */ /* 0x000fe400000e060f */
[----:B------:R-:W-:-:S03]  /*11a0*/  IMAD.HI.U32 R10, R8, R7, RZ ;  /* 0x00000007080a7227 */ /* 0x000fc600078e00ff */
[----:B------:R-:W-:Y:S01]  /*11b0*/  IADD3.X R12, PT, PT, RZ, RZ, R15, P2, P1 ;  /* 0x000000ffff0c7210 */ /* 0x000fe200017e240f */
[----:B------:R-:W-:Y:S02]  /*11c0*/  IMAD.MOV.U32 R11, RZ, RZ, RZ ;  /* 0x000000ffff0b7224 */ /* 0x000fe400078e00ff */
[----:B------:R-:W-:-:S04]  /*11d0*/  IMAD.WIDE.U32 R10, R8, R9, R10 ;  /* 0x00000009080a7225 */ /* 0x000fc800078e000a */
[C---:B------:R-:W-:Y:S02]  /*11e0*/  IMAD R13, R12.reuse, R9, RZ ;  /* 0x000000090c0d7224 */ /* 0x040fe400078e02ff */
[----:B------:R-:W-:-:S04]  /*11f0*/  IMAD.HI.U32 R10, P0, R12, R7, R10 ;  /* 0x000000070c0a7227 */ /* 0x000fc8000780000a */
[----:B------:R-:W-:Y:S01]  /*1200*/  IMAD.HI.U32 R8, R12, R9, RZ ;  /* 0x000000090c087227 */ /* 0x000fe200078e00ff */
[----:B------:R-:W-:-:S03]  /*1210*/  IADD3 R13, P1, PT, R13, R10, RZ ;  /* 0x0000000a0d0d7210 */ /* 0x000fc60007f3e0ff */
[----:B------:R-:W-:Y:S02]  /*1220*/  IMAD.X R8, RZ, RZ, R8, P0 ;  /* 0x000000ffff087224 */ /* 0x000fe400000e0608 */
[----:B------:R-:W-:-:S04]  /*1230*/  IMAD.WIDE.U32 R10, R13, R2, RZ ;  /* 0x000000020d0a7225 */ /* 0x000fc800078e00ff */
[----:B------:R-:W-:Y:S02]  /*1240*/  IMAD.X R15, RZ, RZ, R8, P1 ;  /* 0x000000ffff0f7224 */ /* 0x000fe400008e0608 */
[----:B------:R-:W-:Y:S01]  /*1250*/  IMAD R8, R13, R3, R11 ;  /* 0x000000030d087224 */ /* 0x000fe200078e020b */
[----:B------:R-:W-:-:S03]  /*1260*/  IADD3 R11, P1, PT, -R10, R7, RZ ;  /* 0x000000070a0b7210 */ /* 0x000fc60007f3e1ff */
[-C--:B------:R-:W-:Y:S01]  /*1270*/  IMAD R8, R15, R2.reuse, R8 ;  /* 0x000000020f087224 */ /* 0x080fe200078e0208 */
[----:B------:R-:W-:-:S03]  /*1280*/  ISETP.GE.U32.AND P0, PT, R11, R2, PT ;  /* 0x000000020b00720c */ /* 0x000fc60003f06070 */
[----:B------:R-:W-:Y:S01]  /*1290*/  IMAD.X R17, R9, 0x1, ~R8, P1 ;  /* 0x0000000109117824 */ /* 0x000fe200008e0e08 */
[C---:B------:R-:W-:Y:S02]  /*12a0*/  IADD3 R7, P1, PT, -R2.reuse, R11, RZ ;  /* 0x0000000b02077210 */ /* 0x040fe40007f3e1ff */
[----:B------:R-:W-:Y:S02]  /*12b0*/  IADD3 R8, P2, PT, R13, 0x1, RZ ;  /* 0x000000010d087810 */ /* 0x000fe40007f5e0ff */
[C---:B------:R-:W-:Y:S01]  /*12c0*/  ISETP.GE.U32.AND.EX P0, PT, R17.reuse, R3, PT, P0 ;  /* 0x000000031100720c */ /* 0x040fe20003f06100 */
[----:B------:R-:W-:Y:S01]  /*12d0*/  IMAD.X R9, R17, 0x1, ~R3, P1 ;  /* 0x0000000111097824 */ /* 0x000fe200008e0e03 */
[----:B------:R-:W-:Y:S01]  /*12e0*/  ISETP.NE.U32.AND P1, PT, R2, RZ, PT ;  /* 0x000000ff0200720c */ /* 0x000fe20003f25070 */
[----:B------:R-:W-:Y:S01]  /*12f0*/  IMAD.X R10, RZ, RZ, R15, P2 ;  /* 0x000000ffff0a7224 */ /* 0x000fe200010e060f */
[----:B------:R-:W-:Y:S02]  /*1300*/  SEL R7, R7, R11, P0 ;  /* 0x0000000b07077207 */ /* 0x000fe40000000000 */
[----:B------:R-:W-:-:S02]  /*1310*/  SEL R13, R8, R13, P0 ;  /* 0x0000000d080d7207 */ /* 0x000fc40000000000 */
[----:B------:R-:W-:Y:S02]  /*1320*/  SEL R9, R9, R17, P0 ;  /* 0x0000001109097207 */ /* 0x000fe40000000000 */
[----:B------:R-:W-:Y:S02]  /*1330*/  SEL R10, R10, R15, P0 ;  /* 0x0000000f0a0a7207 */ /* 0x000fe40000000000 */
[----:B------:R-:W-:Y:S01]  /*1340*/  ISETP.GE.U32.AND P0, PT, R7, R2, PT ;  /* 0x000000020700720c */ /* 0x000fe20003f06070 */
[----:B------:R-:W-:Y:S01]  /*1350*/  IMAD.MOV.U32 R7, RZ, RZ, 0x0 ;  /* 0x00000000ff077424 */ /* 0x000fe200078e00ff */
[----:B------:R-:W-:Y:S02]  /*1360*/  IADD3 R8, P2, PT, R13, 0x1, RZ ;  /* 0x000000010d087810 */ /* 0x000fe40007f5e0ff */
[----:B------:R-:W-:Y:S02]  /*1370*/  ISETP.GE.U32.AND.EX P0, PT, R9, R3, PT, P0 ;  /* 0x000000030900720c */ /* 0x000fe40003f06100 */
[----:B------:R-:W-:Y:S01]  /*1380*/  ISETP.NE.AND.EX P1, PT, R3, RZ, PT, P1 ;  /* 0x000000ff0300720c */ /* 0x000fe20003f25310 */
[----:B------:R-:W-:Y:S01]  /*1390*/  IMAD.X R9, RZ, RZ, R10, P2 ;  /* 0x000000ffff097224 */ /* 0x000fe200010e060a */
[----:B------:R-:W-:-:S04]  /*13a0*/  SEL R8, R8, R13, P0 ;  /* 0x0000000d08087207 */ /* 0x000fc80000000000 */
[----:B------:R-:W-:Y:S02]  /*13b0*/  SEL R9, R9, R10, P0 ;  /* 0x0000000a09097207 */ /* 0x000fe40000000000 */
[----:B------:R-:W-:Y:S02]  /*13c0*/  SEL R8, R8, 0xffffffff, P1 ;  /* 0xffffffff08087807 */ /* 0x000fe40000800000 */
[----:B------:R-:W-:Y:S01]  /*13d0*/  SEL R9, R9, 0xffffffff, P1 ;  /* 0xffffffff09097807 */ /* 0x000fe20000800000 */
[----:B------:R-:W-:Y:S06]  /*13e0*/  RET.REL.NODEC R6 `(_Z32compute_and_update_scales_kernelI13__nv_bfloat16EvPKT_S3_lPfS4_) ;  /* 0xffffffec06047950 */ /* 0x000fec0003c3ffff */
        .weak           $__internal_1_$__cuda_sm3x_div_rn_noftz_f32_slowpath
        .type           $__internal_1_$__cuda_sm3x_div_rn_noftz_f32_slowpath,@function
        .size           $__internal_1_$__cuda_sm3x_div_rn_noftz_f32_slowpath,(.L_x_82 - $__internal_1_$__cuda_sm3x_div_rn_noftz_f32_slowpath)
$__internal_1_$__cuda_sm3x_div_rn_noftz_f32_slowpath:
[----:B------:R-:W-:Y:S01]  /*13f0*/  SHF.R.U32.HI R6, RZ, 0x17, R2 ;  /* 0x00000017ff067819 */ /* 0x000fe20000011602 */
[----:B------:R-:W-:Y:S01]  /*1400*/  IMAD.MOV.U32 R8, RZ, RZ, 0x43700000 ;  /* 0x43700000ff087424 */ /* 0x000fe200078e00ff */
[----:B------:R-:W-:Y:S02]  /*1410*/  SHF.R.U32.HI R0, RZ, 0x17, R3 ;  /* 0x00000017ff007819 */ /* 0x000fe40000011603 */
[----:B------:R-:W-:Y:S02]  /*1420*/  LOP3.LUT R6, R6, 0xff, RZ, 0xc0, !PT ;  /* 0x000000ff06067812 */ /* 0x000fe400078ec0ff */
[----:B------:R-:W-:-:S03]  /*1430*/  LOP3.LUT R12, R0, 0xff, RZ, 0xc0, !PT ;  /* 0x000000ff000c7812 */ /* 0x000fc600078ec0ff */
[----:B------:R-:W-:Y:S02]  /*1440*/  VIADD R10, R6, 0xffffffff ;  /* 0xffffffff060a7836 */ /* 0x000fe40000000000 */
[----:B------:R-:W-:-:S03]  /*1450*/  VIADD R11, R12, 0xffffffff ;  /* 0xffffffff0c0b7836 */ /* 0x000fc60000000000 */
[----:B------:R-:W-:-:S04]  /*1460*/  ISETP.GT.U32.AND P0, PT, R10, 0xfd, PT ;  /* 0x000000fd0a00780c */ /* 0x000fc80003f04070 */
[----:B------:R-:W-:-:S13]  /*1470*/  ISETP.GT.U32.OR P0, PT, R11, 0xfd, P0 ;  /* 0x000000fd0b00780c */ /* 0x000fda0000704470 */
[----:B------:R-:W-:Y:S01]  /*1480*/  @!P0 IMAD.MOV.U32 R9, RZ, RZ, RZ ;  /* 0x000000ffff098224 */ /* 0x000fe200078e00ff */
[----:B------:R-:W-:Y:S06]  /*1490*/  @!P0 BRA `(.L_x_18) ;  /* 0x0000000000608947 */ /* 0x000fec0003800000 */
[----:B------:R-:W-:Y:S01]  /*14a0*/  IMAD.MOV.U32 R0, RZ, RZ, 0x43700000 ;  /* 0x43700000ff007424 */ /* 0x000fe200078e00ff */
[----:B------:R-:W-:-:S04]  /*14b0*/  FSETP.GTU.FTZ.AND P0, PT, |R3|, +INF , PT ;  /* 0x7f8000000300780b */ /* 0x000fc80003f1c200 */
[----:B------:R-:W-:-:S04]  /*14c0*/  FSETP.GTU.FTZ.AND P1, PT, |R0|, +INF , PT ;  /* 0x7f8000000000780b */ /* 0x000fc80003f3c200 */
[----:B------:R-:W-:-:S13]  /*14d0*/  PLOP3.LUT P0, PT, P0, P1, PT, 0xf8, 0x8f ;  /* 0x00000000008f781c */ /* 0x000fda0000703f70 */
[----:B------:R-:W-:Y:S05]  /*14e0*/  @P0 BRA `(.L_x_19) ;  /* 0x0000000400440947 */ /* 0x000fea0003800000 */
[----:B------:R-:W-:-:S13]  /*14f0*/  LOP3.LUT P0, RZ, R8, 0x7fffffff, R3, 0xc8, !PT ;  /* 0x7fffffff08ff7812 */ /* 0x000fda000780c803 */
[----:B------:R-:W-:Y:S05]  /*1500*/  @!P0 BRA `(.L_x_20) ;  /* 0x0000000400348947 */ /* 0x000fea0003800000 */
[C---:B------:R-:W-:Y:S02]  /*1510*/  FSETP.NEU.FTZ.AND P1, PT, |R3|.reuse, +INF , PT ;  /* 0x7f8000000300780b */ /* 0x040fe40003f3d200 */
[----:B------:R-:W-:Y:S02]  /*1520*/  FSETP.NEU.FTZ.AND P0, PT, |R0|, +INF , PT ;  /* 0x7f8000000000780b */ /* 0x000fe40003f1d200 */
[----:B------:R-:W-:-:S11]  /*1530*/  FSETP.NEU.FTZ.AND P2, PT, |R3|, +INF , PT ;  /* 0x7f8000000300780b */ /* 0x000fd60003f5d200 */
[----:B------:R-:W-:Y:S05]  /*1540*/  @!P0 BRA !P1, `(.L_x_20) ;  /* 0x0000000400248947 */ /* 0x000fea0004800000 */
[----:B------:R-:W-:-:S04]  /*1550*/  LOP3.LUT P1, RZ, R3, 0x7fffffff, RZ, 0xc0, !PT ;  /* 0x7fffffff03ff7812 */ /* 0x000fc8000782c0ff */
[----:B------:R-:W-:-:S13]  /*1560*/  PLOP3.LUT P0, PT, P0, P1, PT, 0x2f, 0xf2 ;  /* 0x0000000000f2781c */ /* 0x000fda0000702577 */
[----:B------:R-:W-:Y:S05]  /*1570*/  @P0 BRA `(.L_x_21) ;  /* 0x0000000400100947 */ /* 0x000fea0003800000 */
[----:B------:R-:W-:-:S04]  /*1580*/  LOP3.LUT P0, RZ, R8, 0x7fffffff, RZ, 0xc0, !PT ;  /* 0x7fffffff08ff7812 */ /* 0x000fc8000780c0ff */
[----:B------:R-:W-:-:S13]  /*1590*/  PLOP3.LUT P0, PT, P2, P0, PT, 0x2f, 0xf2 ;  /* 0x0000000000f2781c */ /* 0x000fda0001700577 */
[----:B------:R-:W-:Y:S05]  /*15a0*/  @P0 BRA `(.L_x_22) ;  /* 0x0000000000f80947 */ /* 0x000fea0003800000 */
[----:B------:R-:W-:Y:S02]  /*15b0*/  ISETP.GE.AND P0, PT, R11, RZ, PT ;  /* 0x000000ff0b00720c */ /* 0x000fe40003f06270 */
[----:B------:R-:W-:-:S11]  /*15c0*/  ISETP.GE.AND P1, PT, R10, RZ, PT ;  /* 0x000000ff0a00720c */ /* 0x000fd60003f26270 */
[----:B------:R-:W-:Y:S02]  /*15d0*/  @P0 IMAD.MOV.U32 R9, RZ, RZ, RZ ;  /* 0x000000ffff090224 */ /* 0x000fe400078e00ff */
[----:B------:R-:W-:Y:S01]  /*15e0*/  @!P0 FFMA R3, R3, 1.84467440737095516160e+19, RZ ;  /* 0x5f80000003038823 */ /* 0x000fe200000000ff */
[----:B------:R-:W-:Y:S02]  /*15f0*/  @!P0 IMAD.MOV.U32 R9, RZ, RZ, -0x40 ;  /* 0xffffffc0ff098424 */ /* 0x000fe400078e00ff */
[----:B------:R-:W-:Y:S02]  /*1600*/  @!P1 FFMA R8, R0, 1.84467440737095516160e+19, RZ ;  /* 0x5f80000000089823 */ /* 0x000fe400000000ff */
[----:B------:R-:W-:-:S07]  /*1610*/  @!P1 VIADD R9, R9, 0x40 ;  /* 0x0000004009099836 */ /* 0x000fce0000000000 */
.L_x_18:
[----:B------:R-:W-:-:S05]  /*1620*/  LEA R11, R6, 0xc0800000, 0x17 ;  /* 0xc0800000060b7811 */ /* 0x000fca00078eb8ff */
[----:B------:R-:W-:Y:S02]  /*1630*/  IMAD.IADD R11, R8, 0x1, -R11 ;  /* 0x00000001080b7824 */ /* 0x000fe400078e0a0b */
[----:B------:R-:W-:Y:S02]  /*1640*/  VIADD R8, R12, 0xffffff81 ;  /* 0xffffff810c087836 */ /* 0x000fe40000000000 */
[----:B------:R-:W0:Y:S01]  /*1650*/  MUFU.RCP R10, R11 ;  /* 0x0000000b000a7308 */ /* 0x000e220000001000 */
[----:B------:R-:W-:Y:S01]  /*1660*/  FADD.FTZ R13, -R11, -RZ ;  /* 0x800000ff0b0d7221 */ /* 0x000fe20000010100 */
[C---:B------:R-:W-:Y:S01]  /*1670*/  IMAD R0, R8.reuse, -0x800000, R3 ;  /* 0xff80000008007824 */ /* 0x040fe200078e0203 */
[----:B------:R-:W-:-:S05]  /*1680*/  IADD3 R6, PT, PT, R8, 0x7f, -R6 ;  /* 0x0000007f08067810 */ /* 0x000fca0007ffe806 */
[----:B------:R-:W-:Y:S02]  /*1690*/  IMAD.IADD R6, R6, 0x1, R9 ;  /* 0x0000000106067824 */ /* 0x000fe400078e0209 */
[----:B0-----:R-:W-:-:S04]  /*16a0*/  FFMA R15, R10, R13, 1 ;  /* 0x3f8000000a0f7423 */ /* 0x001fc8000000000d */
[----:B------:R-:W-:-:S04]  /*16b0*/  FFMA R12, R10, R15, R10 ;  /* 0x0000000f0a0c7223 */ /* 0x000fc8000000000a */
[----:B------:R-:W-:-:S04]  /*16c0*/  FFMA R3, R0, R12, RZ ;  /* 0x0000000c00037223 */ /* 0x000fc800000000ff */
[----:B------:R-:W-:-:S04]  /*16d0*/  FFMA R10, R13, R3, R0 ;  /* 0x000000030d0a7223 */ /* 0x000fc80000000000 */
[----:B------:R-:W-:-:S04]  /*16e0*/  FFMA R15, R12, R10, R3 ;  /* 0x0000000a0c0f7223 */ /* 0x000fc80000000003 */
[----:B------:R-:W-:-:S04]  /*16f0*/  FFMA R10, R13, R15, R0 ;  /* 0x0000000f0d0a7223 */ /* 0x000fc80000000000 */
[----:B------:R-:W-:-:S05]  /*1700*/  FFMA R0, R12, R10, R15 ;  /* 0x0000000a0c007223 */ /* 0x000fca000000000f */
[----:B------:R-:W-:-:S04]  /*1710*/  SHF.R.U32.HI R3, RZ, 0x17, R0 ;  /* 0x00000017ff037819 */ /* 0x000fc80000011600 */
[----:B------:R-:W-:-:S05]  /*1720*/  LOP3.LUT R3, R3, 0xff, RZ, 0xc0, !PT ;  /* 0x000000ff03037812 */ /* 0x000fca00078ec0ff */
[----:B------:R-:W-:-:S04]  /*1730*/  IMAD.IADD R11, R3, 0x1, R6 ;  /* 0x00000001030b7824 */ /* 0x000fc800078e0206 */
[----:B------:R-:W-:-:S05]  /*1740*/  VIADD R3, R11, 0xffffffff ;  /* 0xffffffff0b037836 */ /* 0x000fca0000000000 */
[----:B------:R-:W-:-:S13]  /*1750*/  ISETP.GE.U32.AND P0, PT, R3, 0xfe, PT ;  /* 0x000000fe0300780c */ /* 0x000fda0003f06070 */
[----:B------:R-:W-:Y:S05]  /*1760*/  @!P0 BRA `(.L_x_23) ;  /* 0x0000000000808947 */ /* 0x000fea0003800000 */
[----:B------:R-:W-:-:S13]  /*1770*/  ISETP.GT.AND P0, PT, R11, 0xfe, PT ;  /* 0x000000fe0b00780c */ /* 0x000fda0003f04270 */
[----:B------:R-:W-:Y:S05]  /*1780*/  @P0 BRA `(.L_x_24) ;  /* 0x00000000006c0947 */ /* 0x000fea0003800000 */
[----:B------:R-:W-:-:S13]  /*1790*/  ISETP.GE.AND P0, PT, R11, 0x1, PT ;  /* 0x000000010b00780c */ /* 0x000fda0003f06270 */
[----:B------:R-:W-:Y:S05]  /*17a0*/  @P0 BRA `(.L_x_25) ;  /* 0x0000000000980947 */ /* 0x000fea0003800000 */
[----:B------:R-:W-:Y:S02]  /*17b0*/  ISETP.GE.AND P0, PT, R11, -0x18, PT ;  /* 0xffffffe80b00780c */ /* 0x000fe40003f06270 */
[----:B------:R-:W-:-:S11]  /*17c0*/  LOP3.LUT R0, R0, 0x80000000, RZ, 0xc0, !PT ;  /* 0x8000000000007812 */ /* 0x000fd600078ec0ff */
[----:B------:R-:W-:Y:S05]  /*17d0*/  @!P0 BRA `(.L_x_25) ;  /* 0x00000000008c8947 */ /* 0x000fea0003800000 */
[CCC-:B------:R-:W-:Y:S01]  /*17e0*/  FFMA.RZ R3, R12.reuse, R10.reuse, R15.reuse ;  /* 0x0000000a0c037223 */ /* 0x1c0fe2000000c00f */
[C---:B------:R-:W-:Y:S02]  /*17f0*/  VIADD R9, R11.reuse, 0x20 ;  /* 0x000000200b097836 */ /* 0x040fe40000000000 */
[CCC-:B------:R-:W-:Y:S01]  /*1800*/  FFMA.RM R6, R12.reuse, R10.reuse, R15.reuse ;  /* 0x0000000a0c067223 */ /* 0x1c0fe2000000400f */
[----:B------:R-:W-:Y:S02]  /*1810*/  ISETP.NE.AND P2, PT, R11, RZ, PT ;  /* 0x000000ff0b00720c */ /* 0x000fe40003f45270 */
[----:B------:R-:W-:Y:S01]  /*1820*/  LOP3.LUT R8, R3, 0x7fffff, RZ, 0xc0, !PT ;  /* 0x007fffff03087812 */ /* 0x000fe200078ec0ff */
[----:B------:R-:W-:Y:S01]  /*1830*/  FFMA.RP R3, R12, R10, R15 ;  /* 0x0000000a0c037223 */ /* 0x000fe2000000800f */
[----:B------:R-:W-:Y:S01]  /*1840*/  IMAD.MOV R10, RZ, RZ, -R11 ;  /* 0x000000ffff0a7224 */ /* 0x000fe200078e0a0b */
[----:B------:R-:W-:Y:S02]  /*1850*/  ISETP.NE.AND P1, PT, R11, RZ, PT ;  /* 0x000000ff0b00720c */ /* 0x000fe40003f25270 */
[----:B------:R-:W-:-:S02]  /*1860*/  LOP3.LUT R8, R8, 0x800000, RZ, 0xfc, !PT ;  /* 0x0080000008087812 */ /* 0x000fc400078efcff */
[----:B------:R-:W-:Y:S02]  /*1870*/  FSETP.NEU.FTZ.AND P0, PT, R3, R6, PT ;  /* 0x000000060300720b */ /* 0x000fe40003f1d000 */
[----:B------:R-:W-:Y:S02]  /*1880*/  SHF.L.U32 R9, R8, R9, RZ ;  /* 0x0000000908097219 */ /* 0x000fe400000006ff */
[----:B------:R-:W-:Y:S02]  /*1890*/  SEL R3, R10, RZ, P2 ;  /* 0x000000ff0a037207 */ /* 0x000fe40001000000 */
[----:B------:R-:W-:Y:S02]  /*18a0*/  ISETP.NE.AND P1, PT, R9, RZ, P1 ;  /* 0x000000ff0900720c */ /* 0x000fe40000f25270 */
[----:B------:R-:W-:Y:S02]  /*18b0*/  SHF.R.U32.HI R3, RZ, R3, R8 ;  /* 0x00000003ff037219 */ /* 0x000fe40000011608 */
[----:B------:R-:W-:-:S02]  /*18c0*/  PLOP3.LUT P0, PT, P0, P1, PT, 0xf8, 0x8f ;  /* 0x00000000008f781c */ /* 0x000fc40000703f70 */
[----:B------:R-:W-:Y:S02]  /*18d0*/  SHF.R.U32.HI R9, RZ, 0x1, R3 ;  /* 0x00000001ff097819 */ /* 0x000fe40000011603 */
[----:B------:R-:W-:-:S04]  /*18e0*/  SEL R6, RZ, 0x1, !P0 ;  /* 0x00000001ff067807 */ /* 0x000fc80004000000 */
[----:B------:R-:W-:-:S04]  /*18f0*/  LOP3.LUT R6, R6, 0x1, R9, 0xf8, !PT ;  /* 0x0000000106067812 */ /* 0x000fc800078ef809 */
[----:B------:R-:W-:-:S05]  /*1900*/  LOP3.LUT R6, R6, R3, RZ, 0xc0, !PT ;  /* 0x0000000306067212 */ /* 0x000fca00078ec0ff */
[----:B------:R-:W-:-:S05]  /*1910*/  IMAD.IADD R9, R9, 0x1, R6 ;  /* 0x0000000109097824 */ /* 0x000fca00078e0206 */
[----:B------:R-:W-:Y:S01]  /*1920*/  LOP3.LUT R0, R9, R0, RZ, 0xfc, !PT ;  /* 0x0000000009007212 */ /* 0x000fe200078efcff */
[----:B------:R-:W-:Y:S06]  /*1930*/  BRA `(.L_x_25) ;  /* 0x0000000000347947 */ /* 0x000fec0003800000 */
.L_x_24:
[----:B------:R-:W-:-:S04]  /*1940*/  LOP3.LUT R0, R0, 0x80000000, RZ, 0xc0, !PT ;  /* 0x8000000000007812 */ /* 0x000fc800078ec0ff */
[----:B------:R-:W-:Y:S01]  /*1950*/  LOP3.LUT R0, R0, 0x7f800000, RZ, 0xfc, !PT ;  /* 0x7f80000000007812 */ /* 0x000fe200078efcff */
[----:B------:R-:W-:Y:S06]  /*1960*/  BRA `(.L_x_25) ;  /* 0x0000000000287947 */ /* 0x000fec0003800000 */
.L_x_23:
[----:B------:R-:W-:Y:S01]  /*1970*/  IMAD R0, R6, 0x800000, R0 ;  /* 0x0080000006007824 */ /* 0x000fe200078e0200 */
[----:B------:R-:W-:Y:S06]  /*1980*/  BRA `(.L_x_25) ;  /* 0x0000000000207947 */ /* 0x000fec0003800000 */
.L_x_22:
[----:B------:R-:W-:-:S04]  /*1990*/  LOP3.LUT R0, R8, 0x80000000, R3, 0x48, !PT ;  /* 0x8000000008007812 */ /* 0x000fc800078e4803 */
[----:B------:R-:W-:Y:S01]  /*19a0*/  LOP3.LUT R0, R0, 0x7f800000, RZ, 0xfc, !PT ;  /* 0x7f80000000007812 */ /* 0x000fe200078efcff */
[----:B------:R-:W-:Y:S06]  /*19b0*/  BRA `(.L_x_25) ;  /* 0x0000000000147947 */ /* 0x000fec0003800000 */
.L_x_21:
[----:B------:R-:W-:Y:S01]  /*19c0*/  LOP3.LUT R0, R8, 0x80000000, R3, 0x48, !PT ;  /* 0x8000000008007812 */ /* 0x000fe200078e4803 */
[----:B------:R-:W-:Y:S06]  /*19d0*/  BRA `(.L_x_25) ;  /* 0x00000000000c7947 */ /* 0x000fec0003800000 */
.L_x_20:
[----:B------:R-:W0:Y:S01]  /*19e0*/  MUFU.RSQ R0, -QNAN ;  /* 0xffc0000000007908 */ /* 0x000e220000001400 */
[----:B------:R-:W-:Y:S05]  /*19f0*/  BRA `(.L_x_25) ;  /* 0x0000000000047947 */ /* 0x000fea0003800000 */
.L_x_19:
[----:B------:R-:W-:-:S07]  /*1a00*/  FADD.FTZ R0, R3, R0 ;  /* 0x0000000003007221 */ /* 0x000fce0000010000 */
.L_x_25:
[----:B------:R-:W-:Y:S02]  /*1a10*/  IMAD.MOV.U32 R8, RZ, RZ, R4 ;  /* 0x000000ffff087224 */ /* 0x000fe400078e0004 */
[----:B------:R-:W-:-:S04]  /*1a20*/  IMAD.MOV.U32 R9, RZ, RZ, 0x0 ;  /* 0x00000000ff097424 */ /* 0x000fc800078e00ff */
[----:B0-----:R-:W-:Y:S05]  /*1a30*/  RET.REL.NODEC R8 `(_Z32compute_and_update_scales_kernelI13__nv_bfloat16EvPKT_S3_lPfS4_) ;  /* 0xffffffe408707950 */ /* 0x001fea0003c3ffff */
.L_x_26:
[----:B------:R-:W-:-:S00]  /*1a40*/  BRA `(.L_x_26) ;  /* 0xfffffffc00fc7947 */ /* 0x000fc0000383ffff */
[----:B------:R-:W-:-:S00]  /*1a50*/  NOP ;  /* 0x0000000000007918 */ /* 0x000fc00000000000 */
        /* <DEDUP_REMOVED lines=10> */
.L_x_82:


//--------------------- .text._Z32compute_and_update_scales_kernelI6__halfEvPKT_S3_lPfS4_ --------------------------
	.section	.text._Z32compute_and_update_scales_kernelI6__halfEvPKT_S3_lPfS4_,"ax",@progbits
	.align	128
        .global         _Z32compute_and_update_scales_kernelI6__halfEvPKT_S3_lPfS4_
        .type           _Z32compute_and_update_scales_kernelI6__halfEvPKT_S3_lPfS4_,@function
        .size           _Z32compute_and_update_scales_kernelI6__halfEvPKT_S3_lPfS4_,(.L_x_84 - _Z32compute_and_update_scales_kernelI6__halfEvPKT_S3_lPfS4_)
        .other          _Z32compute_and_update_scales_kernelI6__halfEvPKT_S3_lPfS4_,@"STO_CUDA_ENTRY STV_DEFAULT"
_Z32compute_and_update_scales_kernelI6__halfEvPKT_S3_lPfS4_:
.text._Z32compute_and_update_scales_kernelI6__halfEvPKT_S3_lPfS4_:
        /* <DEDUP_REMOVED lines=20> */
[----:B------:R-:W-:Y:S01]  /*0140*/  IADD3 R6, P1, PT, R2, R20, RZ ;  /* 0x0000001402067210 */ /* 0x000fe20007f3e0ff */
[----:B------:R-:W-:Y:S03]  /*0150*/  BSSY.RECONVERGENT B1, `(.L_x_29) ;  /* 0x0000026000017945 */ /* 0x000fe60003800200 */
        /* <DEDUP_REMOVED lines=33> */
.L_x_30:
[----:B------:R-:W-:-:S07]  /*0370*/  MOV R6, 0x390 ;  /* 0x0000039000067802 */ /* 0x000fce0000000f00 */
[----:B------:R-:W-:Y:S05]  /*0380*/  CALL.REL.NOINC `($__internal_2_$__cuda_sm20_div_u64) ;  /* 0x0000000c00087944 */ /* 0x000fea0003c00000 */
[----:B------:R-:W-:Y:S02]  /*0390*/  IMAD.MOV.U32 R6, RZ, RZ, R8 ;  /* 0x000000ffff067224 */ /* 0x000fe400078e0008 */
[----:B------:R-:W-:-:S07]  /*03a0*/  IMAD.MOV.U32 R7, RZ, RZ, R9 ;  /* 0x000000ffff077224 */ /* 0x000fce00078e0009 */
.L_x_31:
[----:B------:R-:W-:Y:S05]  /*03b0*/  BSYNC.RECONVERGENT B1 ;  /* 0x0000000000017941 */ /* 0x000fea0003800200 */
.L_x_29:
        /* <DEDUP_REMOVED lines=19> */
.L_x_34:
        /* <DEDUP_REMOVED lines=14> */
[----:B--2---:R-:W-:Y:S02]  /*05d0*/  HADD2.F32 R11, -RZ, R8.H0_H0 ;  /* 0x20000008ff0b7230 */ /* 0x004fe40000004100 */
[----:B---3--:R-:W-:-:S03]  /*05e0*/  HADD2.F32 R13, -RZ, R6.H0_H0 ;  /* 0x20000006ff0d7230 */ /* 0x008fc60000004100 */
[----:B------:R-:W-:Y:S02]  /*05f0*/  FSETP.GT.AND P4, PT, |R11|, R26, PT ;  /* 0x0000001a0b00720b */ /* 0x000fe40003f84200 */
[----:B------:R-:W-:Y:S02]  /*0600*/  FSETP.GT.AND P5, PT, |R13|, R24, PT ;  /* 0x000000180d00720b */ /* 0x000fe40003fa4200 */
[----:B------:R-:W-:Y:S02]  /*0610*/  FSEL R26, |R11|, R26, P4 ;  /* 0x0000001a0b1a7208 */ /* 0x000fe40002000200 */
[----:B------:R-:W-:Y:S01]  /*0620*/  FSEL R24, |R13|, R24, P5 ;  /* 0x000000180d187208 */ /* 0x000fe20002800200 */
[----:B------:R-:W-:Y:S08]  /*0630*/  @P1 BRA `(.L_x_34) ;  /* 0xfffffffc00ac1947 */ /* 0x000ff0000383ffff */
.L_x_33:
[----:B------:R-:W-:Y:S05]  /*0640*/  BSYNC.RECONVERGENT B1 ;  /* 0x0000000000017941 */ /* 0x000fea0003800200 */
.L_x_32:
[----:B------:R-:W-:Y:S05]  /*0650*/  @!P0 BRA `(.L_x_28) ;  /* 0x0000000000e88947 */ /* 0x000fea0003800000 */
[C-C-:B------:R-:W-:Y:S01]  /*0660*/  SHF.L.U64.HI R25, R2.reuse, 0x1, R3.reuse ;  /* 0x0000000102197819 */ /* 0x140fe20000010203 */
[C---:B------:R-:W-:Y:S01]  /*0670*/  IMAD.SHL.U32 R27, R2.reuse, 0x2, RZ ;  /* 0x00000002021b7824 */ /* 0x040fe200078e00ff */
[----:B------:R-:W-:-:S07]  /*0680*/  SHF.L.U64.HI R0, R2, 0x2, R3 ;  /* 0x0000000202007819 */ /* 0x000fce0000010203 */
.L_x_35:
        /* <DEDUP_REMOVED lines=11> */
[----:B------:R-:W3:Y:S02]  /*0740*/  LDG.E.U16.CONSTANT R14, desc[UR6][R14.64] ;  /* 0x000000060e0e7981 */ /* 0x000ee4000c1e9500 */
[----:B------:R-:W-:-:S02]  /*0750*/  IMAD.X R7, R15, 0x1, R25, P1 ;  /* 0x000000010f077824 */ /* 0x000fc400008e0619 */
[----:B------:R2:W4:Y:S01]  /*0760*/  LDG.E.U16.CONSTANT R10, desc[UR6][R10.64] ;  /* 0x000000060a0a7981 */ /* 0x000522000c1e9500 */
[--C-:B------:R-:W-:Y:S01]  /*0770*/  IMAD.X R13, R11, 0x1, R25.reuse, P0 ;  /* 0x000000010b0d7824 */ /* 0x100fe200000e0619 */
[-C--:B------:R-:W-:Y:S02]  /*0780*/  IADD3 R8, P1, PT, R6, R27.reuse, RZ ;  /* 0x0000001b06087210 */ /* 0x080fe40007f3e0ff */
[----:B------:R3:W5:Y:S03]  /*0790*/  LDG.E.U16.CONSTANT R6, desc[UR6][R6.64] ;  /* 0x0000000606067981 */ /* 0x000766000c1e9500 */
[--C-:B------:R-:W-:Y:S01]  /*07a0*/  IMAD.X R9, R7, 0x1, R25.reuse, P1 ;  /* 0x0000000107097824 */ /* 0x100fe200008e0619 */
[----:B------:R-:W5:Y:S01]  /*07b0*/  LDG.E.U16.CONSTANT R28, desc[UR6][R12.64] ;  /* 0x000000060c1c7981 */ /* 0x000f62000c1e9500 */
[-C--:B------:R-:W-:Y:S02]  /*07c0*/  IADD3 R18, P1, PT, R8, R27.reuse, RZ ;  /* 0x0000001b08127210 */ /* 0x080fe40007f3e0ff */
[----:B0-----:R-:W-:Y:S01]  /*07d0*/  IADD3 R16, P0, PT, R12, R27, RZ ;  /* 0x0000001b0c107210 */ /* 0x001fe20007f1e0ff */
[----:B------:R0:W5:Y:S02]  /*07e0*/  LDG.E.U16.CONSTANT R8, desc[UR6][R8.64] ;  /* 0x0000000608087981 */ /* 0x000164000c1e9500 */
[----:B------:R-:W-:-:S02]  /*07f0*/  IMAD.X R19, R9, 0x1, R25, P1 ;  /* 0x0000000109137824 */ /* 0x000fc400008e0619 */
[----:B------:R-:W-:-:S03]  /*0800*/  IMAD.X R17, R13, 0x1, R25, P0 ;  /* 0x000000010d117824 */ /* 0x000fc600000e0619 */
[----:B------:R-:W5:Y:S04]  /*0810*/  LDG.E.U16.CONSTANT R18, desc[UR6][R18.64] ;  /* 0x0000000612127981 */ /* 0x000f68000c1e9500 */
[----:B------:R-:W5:Y:S01]  /*0820*/  LDG.E.U16.CONSTANT R16, desc[UR6][R16.64] ;  /* 0x0000000610107981 */ /* 0x000f62000c1e9500 */
[----:B--2---:R-:W-:Y:S02]  /*0830*/  HADD2.F32 R11, -RZ, R22.H0_H0 ;  /* 0x20000016ff0b7230 */ /* 0x004fe40000004100 */
[----:B---3--:R-:W-:-:S03]  /*0840*/  HADD2.F32 R7, -RZ, R14.H0_H0 ;  /* 0x2000000eff077230 */ /* 0x008fc60000004100 */
[----:B------:R-:W-:Y:S01]  /*0850*/  FSETP.GT.AND P0, PT, |R11|, R26, PT ;  /* 0x0000001a0b00720b */ /* 0x000fe20003f04200 */
[----:B----4-:R-:W-:-:S03]  /*0860*/  HADD2.F32 R10, -RZ, R10.H0_H0 ;  /* 0x2000000aff0a7230 */ /* 0x010fc60000004100 */
[----:B------:R-:W-:Y:S02]  /*0870*/  FSEL R11, |R11|, R26, P0 ;  /* 0x0000001a0b0b7208 */ /* 0x000fe40000000200 */
[CC--:B------:R-:W-:Y:S01]  /*0880*/  FSETP.GT.AND P0, PT, |R7|.reuse, R24.reuse, PT ;  /* 0x000000180700720b */ /* 0x0c0fe20003f04200 */
[----:B-----5:R-:W-:Y:S01]  /*0890*/  HADD2.F32 R6, -RZ, R6.H0_H0 ;  /* 0x20000006ff067230 */ /* 0x020fe20000004100 */
[CC--:B------:R-:W-:Y:S02]  /*08a0*/  FSETP.GT.AND P1, PT, |R10|.reuse, R11.reuse, PT ;  /* 0x0000000b0a00720b */ /* 0x0c0fe40003f24200 */
[----:B------:R-:W-:Y:S01]  /*08b0*/  FSEL R7, |R7|, R24, P0 ;  /* 0x0000001807077208 */ /* 0x000fe20000000200 */
[----:B0-----:R-:W-:Y:S01]  /*08c0*/  HADD2.F32 R9, -RZ, R28.H0_H0 ;  /* 0x2000001cff097230 */ /* 0x001fe20000004100 */
[----:B------:R-:W-:Y:S02]  /*08d0*/  FSEL R10, |R10|, R11, P1 ;  /* 0x0000000b0a0a7208 */ /* 0x000fe40000800200 */
[----:B------:R-:W-:Y:S01]  /*08e0*/  FSETP.GT.AND P0, PT, |R6|, R7, PT ;  /* 0x000000070600720b */ /* 0x000fe20003f04200 */
[----:B------:R-:W-:Y:S01]  /*08f0*/  HADD2.F32 R11, -RZ, R8.H0_H0 ;  /* 0x20000008ff0b7230 */ /* 0x000fe20000004100 */
[----:B------:R-:W-:-:S02]  /*0900*/  FSETP.GT.AND P1, PT, |R9|, R10, PT ;  /* 0x0000000a0900720b */ /* 0x000fc40003f24200 */
[----:B------:R-:W-:Y:S02]  /*0910*/  FSEL R6, |R6|, R7, P0 ;  /* 0x0000000706067208 */ /* 0x000fe40000000200 */
[----:B------:R-:W-:Y:S02]  /*0920*/  FSEL R9, |R9|, R10, P1 ;  /* 0x0000000a09097208 */ /* 0x000fe40000800200 */
[----:B------:R-:W-:Y:S02]  /*0930*/  LEA R20, P1, R2, R20, 0x2 ;  /* 0x0000001402147211 */ /* 0x000fe400078210ff */
[----:B------:R-:W-:-:S03]  /*0940*/  FSETP.GT.AND P0, PT, |R11|, R6, PT ;  /* 0x000000060b00720b */ /* 0x000fc60003f04200 */
[----:B------:R-:W-:Y:S01]  /*0950*/  IMAD.X R21, R21, 0x1, R0, P1 ;  /* 0x0000000115157824 */ /* 0x000fe200008e0600 */
[----:B------:R-:W-:Y:S02]  /*0960*/  FSEL R6, |R11|, R6, P0 ;  /* 0x000000060b067208 */ /* 0x000fe40000000200 */
[----:B------:R-:W-:-:S04]  /*0970*/  ISETP.GE.U32.AND P0, PT, R20, UR10, PT ;  /* 0x0000000a14007c0c */ /* 0x000fc8000bf06070 */
[----:B------:R-:W-:Y:S01]  /*0980*/  ISETP.GE.AND.EX P0, PT, R21, UR11, PT, P0 ;  /* 0x0000000b15007c0c */ /* 0x000fe2000bf06300 */
[----:B------:R-:W-:Y:S02]  /*0990*/  HADD2.F32 R16, -RZ, R16.H0_H0 ;  /* 0x20000010ff107230 */ /* 0x000fe40000004100 */
[----:B------:R-:W-:-:S03]  /*09a0*/  HADD2.F32 R7, -RZ, R18.H0_H0 ;  /* 0x20000012ff077230 */ /* 0x000fc60000004100 */
[CC--:B------:R-:W-:Y:S02]  /*09b0*/  FSETP.GT.AND P1, PT, |R16|.reuse, R9.reuse, PT ;  /* 0x000000091000720b */ /* 0x0c0fe40003f24200 */
[CC--:B------:R-:W-:Y:S02]  /*09c0*/  FSETP.GT.AND P2, PT, |R7|.reuse, R6.reuse, PT ;  /* 0x000000060700720b */ /* 0x0c0fe40003f44200 */
[----:B------:R-:W-:Y:S02]  /*09d0*/  FSEL R26, |R16|, R9, P1 ;  /* 0x00000009101a7208 */ /* 0x000fe40000800200 */
[----:B------:R-:W-:Y:S01]  /*09e0*/  FSEL R24, |R7|, R6, P2 ;  /* 0x0000000607187208 */ /* 0x000fe20001000200 */
[----:B------:R-:W-:Y:S08]  /*09f0*/  @!P0 BRA `(.L_x_35) ;  /* 0xfffffffc00248947 */ /* 0x000ff0000383ffff */
.L_x_28:
[----:B------:R-:W-:Y:S05]  /*0a00*/  BSYNC.RECONVERGENT B0 ;  /* 0x0000000000007941 */ /* 0x000fea0003800200 */
.L_x_27:
        /* <DEDUP_REMOVED lines=11> */
.L_x_39:
        /* <DEDUP_REMOVED lines=15> */
.L_x_38:
[----:B------:R-:W-:Y:S05]  /*0bb0*/  BSYNC.RECONVERGENT B0 ;  /* 0x0000000000007941 */ /* 0x000fea0003800200 */
.L_x_37:
[----:B------:R-:W-:Y:S01]  /*0bc0*/  BAR.SYNC.DEFER_BLOCKING 0x0 ;  /* 0x0000000000007b1d */ /* 0x000fe20000010000 */
[----:B------:R-:W-:-:S13]  /*0bd0*/  ISETP.GT.U32.AND P0, PT, R9, 0x3, PT ;  /* 0x000000030900780c */ /* 0x000fda0003f04070 */
[----:B------:R-:W-:Y:S05]  /*0be0*/  @P0 BRA `(.L_x_39) ;  /* 0xfffffffc00b40947 */ /* 0x000fea000383ffff */
.L_x_36:
        /* <DEDUP_REMOVED lines=17> */
[----:B------:R-:W-:Y:S05]  /*0d00*/  CALL.REL.NOINC `($__internal_3_$__cuda_sm3x_div_rn_noftz_f32_slowpath) ;  /* 0x0000000400b47944 */ /* 0x000fea0003c00000 */
[----:B------:R-:W-:-:S07]  /*0d10*/  IMAD.MOV.U32 R5, RZ, RZ, R0 ;  /* 0x000000ffff057224 */ /* 0x000fce00078e0000 */
.L_x_40:
        /* <DEDUP_REMOVED lines=13> */
.L_x_41:
[----:B------:R-:W-:-:S13]  /*0df0*/  FSETP.GT.AND P0, PT, R5, RZ, PT ;  /* 0x000000ff0500720b */ /* 0x000fda0003f04000 */
[----:B------:R-:W-:Y:S05]  /*0e00*/  @!P0 BRA `(.L_x_42) ;  /* 0x0000000000308947 */ /* 0x000fea0003800000 */
[----:B------:R-:W0:Y:S02]  /*0e10*/  LDC.64 R2, c[0x0][0x398] ;  /* 0x0000e600ff027b82 */ /* 0x000e240000000a00 */
[----:B0-----:R-:W2:Y:S02]  /*0e20*/  LDG.E R4, desc[UR6][R2.64] ;  /* 0x0000000602047981 */ /* 0x001ea4000c1e1900 */
[----:B--2---:R-:W-:-:S13]  /*0e30*/  FSETP.GT.AND P0, PT, R5, R4, PT ;  /* 0x000000040500720b */ /* 0x004fda0003f04000 */
[----:B------:R-:W-:Y:S05]  /*0e40*/  @!P0 BRA `(.L_x_42) ;  /* 0x0000000000208947 */ /* 0x000fea0003800000 */
[----:B------:R-:W-:Y:S01]  /*0e50*/  BSSY B0, `(.L_x_42) ;  /* 0x0000007000007945 */ /* 0x000fe20003800000 */
.L_x_43:
[----:B------:R-:W-:Y:S05]  /*0e60*/  YIELD ;  /* 0x0000000000007946 */ /* 0x000fea0003800000 */
[----:B------:R-:W2:Y:S02]  /*0e70*/  ATOMG.E.CAS.STRONG.GPU PT, R0, [R2], R4, R5 ;  /* 0x00000004020073a9 */ /* 0x000ea400001ee105 */
[----:B--2---:R-:W-:Y:S01]  /*0e80*/  ISETP.NE.AND P1, PT, R0, R4, PT ;  /* 0x000000040000720c */ /* 0x004fe20003f25270 */
[----:B------:R-:W-:Y:S01]  /*0e90*/  IMAD.MOV.U32 R4, RZ, RZ, R0 ;  /* 0x000000ffff047224 */ /* 0x000fe200078e0000 */
[----:B------:R-:W-:-:S13]  /*0ea0*/  FSETP.GT.AND P0, PT, R5, R0, PT ;  /* 0x000000000500720b */ /* 0x000fda0003f04000 */
[----:B------:R-:W-:Y:S05]  /*0eb0*/  @P0 BRA P1, `(.L_x_43) ;  /* 0xfffffffc00e80947 */ /* 0x000fea000083ffff */
[----:B------:R-:W-:Y:S05]  /*0ec0*/  BSYNC B0 ;  /* 0x0000000000007941 */ /* 0x000fea0003800000 */
.L_x_42:
[----:B------:R-:W-:-:S13]  /*0ed0*/  FSETP.GT.AND P0, PT, R9, RZ, PT ;  /* 0x000000ff0900720b */ /* 0x000fda0003f04000 */
[----:B------:R-:W-:Y:S05]  /*0ee0*/  @!P0 EXIT ;  /* 0x000000000000894d */ /* 0x000fea0003800000 */
[----:B------:R-:W0:Y:S02]  /*0ef0*/  LDC.64 R2, c[0x0][0x3a0] ;  /* 0x0000e800ff027b82 */ /* 0x000e240000000a00 */
[----:B0-----:R-:W2:Y:S02]  /*0f00*/  LDG.E R0, desc[UR6][R2.64] ;  /* 0x0000000602007981 */ /* 0x001ea4000c1e1900 */
[----:B--2---:R-:W-:-:S13]  /*0f10*/  FSETP.GT.AND P0, PT, R9, R0, PT ;  /* 0x000000000900720b */ /* 0x004fda0003f04000 */
[----:B------:R-:W-:Y:S05]  /*0f20*/  @!P0 EXIT ;  /* 0x000000000000894d */ /* 0x000fea0003800000 */
[----:B------:R-:W-:-:S07]  /*0f30*/  IMAD.MOV.U32 R8, RZ, RZ, R0 ;  /* 0x000000ffff087224 */ /* 0x000fce00078e0000 */
.L_x_44:
[----:B------:R-:W-:Y:S05]  /*0f40*/  YIELD ;  /* 0x0000000000007946 */ /* 0x000fea0003800000 */
[----:B------:R-:W2:Y:S02]  /*0f50*/  ATOMG.E.CAS.STRONG.GPU PT, R0, [R2], R8, R9 ;  /* 0x00000008020073a9 */ /* 0x000ea400001ee109 */
[----:B--2---:R-:W-:Y:S01]  /*0f60*/  ISETP.NE.AND P1, PT, R0, R8, PT ;  /* 0x000000080000720c */ /* 0x004fe20003f25270 */
[----:B------:R-:W-:Y:S01]  /*0f70*/  IMAD.MOV.U32 R8, RZ, RZ, R0 ;  /* 0x000000ffff087224 */ /* 0x000fe200078e0000 */
[----:B------:R-:W-:-:S13]  /*0f80*/  FSETP.GT.AND P0, PT, R9, R0, PT ;  /* 0x000000000900720b */ /* 0x000fda0003f04000 */
[----:B------:R-:W-:Y:S05]  /*0f90*/  @P0 BRA P1, `(.L_x_44) ;  /* 0xfffffffc00e80947 */ /* 0x000fea000083ffff */
[----:B------:R-:W-:Y:S05]  /*0fa0*/  EXIT ;  /* 0x000000000000794d */ /* 0x000fea0003800000 */
        .weak           $__internal_2_$__cuda_sm20_div_u64
        .type           $__internal_2_$__cuda_sm20_div_u64,@function
        .size           $__internal_2_$__cuda_sm20_div_u64,($__internal_3_$__cuda_sm3x_div_rn_noftz_f32_slowpath - $__internal_2_$__cuda_sm20_div_u64)
$__internal_2_$__cuda_sm20_div_u64:
        /* <DEDUP_REMOVED lines=66> */
[----:B------:R-:W-:Y:S06]  /*13d0*/  RET.REL.NODEC R6 `(_Z32compute_and_update_scales_kernelI6__halfEvPKT_S3_lPfS4_) ;  /* 0xffffffec06087950 */ /* 0x000fec0003c3ffff */
        .weak           $__internal_3_$__cuda_sm3x_div_rn_noftz_f32_slowpath
        .type           $__internal_3_$__cuda_sm3x_div_rn_noftz_f32_slowpath,@function
        .size           $__internal_3_$__cuda_sm3x_div_rn_noftz_f32_slowpath,(.L_x_84 - $__internal_3_$__cuda_sm3x_div_rn_noftz_f32_slowpath)
$__internal_3_$__cuda_sm3x_div_rn_noftz_f32_slowpath:
        /* <DEDUP_REMOVED lines=35> */
.L_x_45:
        /* <DEDUP_REMOVED lines=50> */
.L_x_51:
[----:B------:R-:W-:-:S04]  /*1930*/  LOP3.LUT R0, R0, 0x80000000, RZ, 0xc0, !PT ;  /* 0x8000000000007812 */ /* 0x000fc800078ec0ff */
[----:B------:R-:W-:Y:S01]  /*1940*/  LOP3.LUT R0, R0, 0x7f800000, RZ, 0xfc, !PT ;  /* 0x7f80000000007812 */ /* 0x000fe200078efcff */
[----:B------:R-:W-:Y:S06]  /*1950*/  BRA `(.L_x_52) ;  /* 0x0000000000287947 */ /* 0x000fec0003800000 */
.L_x_50:
[----:B------:R-:W-:Y:S01]  /*1960*/  IMAD R0, R6, 0x800000, R0 ;  /* 0x0080000006007824 */ /* 0x000fe200078e0200 */
[----:B------:R-:W-:Y:S06]  /*1970*/  BRA `(.L_x_52) ;  /* 0x0000000000207947 */ /* 0x000fec0003800000 */
.L_x_49:
[----:B------:R-:W-:-:S04]  /*1980*/  LOP3.LUT R0, R8, 0x80000000, R3, 0x48, !PT ;  /* 0x8000000008007812 */ /* 0x000fc800078e4803 */
[----:B------:R-:W-:Y:S01]  /*1990*/  LOP3.LUT R0, R0, 0x7f800000, RZ, 0xfc, !PT ;  /* 0x7f80000000007812 */ /* 0x000fe200078efcff */
[----:B------:R-:W-:Y:S06]  /*19a0*/  BRA `(.L_x_52) ;  /* 0x0000000000147947 */ /* 0x000fec0003800000 */
.L_x_48:
[----:B------:R-:W-:Y:S01]  /*19b0*/  LOP3.LUT R0, R8, 0x80000000, R3, 0x48, !PT ;  /* 0x8000000008007812 */ /* 0x000fe200078e4803 */
[----:B------:R-:W-:Y:S06]  /*19c0*/  BRA `(.L_x_52) ;  /* 0x00000000000c7947 */ /* 0x000fec0003800000 */
.L_x_47:
[----:B------:R-:W0:Y:S01]  /*19d0*/  MUFU.RSQ R0, -QNAN ;  /* 0xffc0000000007908 */ /* 0x000e220000001400 */
[----:B------:R-:W-:Y:S05]  /*19e0*/  BRA `(.L_x_52) ;  /* 0x0000000000047947 */ /* 0x000fea0003800000 */
.L_x_46:
[----:B------:R-:W-:-:S07]  /*19f0*/  FADD.FTZ R0, R3, R0 ;  /* 0x0000000003007221 */ /* 0x000fce0000010000 */
.L_x_52:
[----:B------:R-:W-:Y:S02]  /*1a00*/  IMAD.MOV.U32 R8, RZ, RZ, R4 ;  /* 0x000000ffff087224 */ /* 0x000fe400078e0004 */
[----:B------:R-:W-:-:S04]  /*1a10*/  IMAD.MOV.U32 R9, RZ, RZ, 0x0 ;  /* 0x00000000ff097424 */ /* 0x000fc800078e00ff */
[----:B0-----:R-:W-:Y:S05]  /*1a20*/  RET.REL.NODEC R8 `(_Z32compute_and_update_scales_kernelI6__halfEvPKT_S3_lPfS4_) ;  /* 0xffffffe408747950 */ /* 0x001fea0003c3ffff */
.L_x_53:
        /* <DEDUP_REMOVED lines=13> */
.L_x_84:


//--------------------- .text._Z32compute_and_update_scales_kernelIfEvPKT_S2_lPfS3_ --------------------------
	.section	.text._Z32compute_and_update_scales_kernelIfEvPKT_S2_lPfS3_,"ax",@progbits
	.align	128
        .global         _Z32compute_and_update_scales_kernelIfEvPKT_S2_lPfS3_
        .type           _Z32compute_and_update_scales_kernelIfEvPKT_S2_lPfS3_,@function
        .size           _Z32compute_and_update_scales_kernelIfEvPKT_S2_lPfS3_,(.L_x_86 - _Z32compute_and_update_scales_kernelIfEvPKT_S2_lPfS3_)
        .other          _Z32compute_and_update_scales_kernelIfEvPKT_S2_lPfS3_,@"STO_CUDA_ENTRY STV_DEFAULT"
_Z32compute_and_update_scales_kernelIfEvPKT_S2_lPfS3_:
.text._Z32compute_and_update_scales_kernelIfEvPKT_S2_lPfS3_:
        /* <DEDUP_REMOVED lines=21> */
[----:B------:R-:W-:Y:S01]  /*0150*/  BSSY.RECONVERGENT B1, `(.L_x_56) ;  /* 0x0000028000017945 */ /* 0x000fe20003800200 */
[----:B------:R-:W-:-:S03]  /*0160*/  IMAD.MOV.U32 R7, RZ, RZ, R11 ;  /* 0x000000ffff077224 */ /* 0x000fc600078e000b */
        /* <DEDUP_REMOVED lines=34> */
.L_x_57:
[----:B------:R-:W-:-:S07]  /*0390*/  MOV R8, 0x3b0 ;  /* 0x000003b000087802 */ /* 0x000fce0000000f00 */
[----:B------:R-:W-:Y:S05]  /*03a0*/  CALL.REL.NOINC `($__internal_4_$__cuda_sm20_div_u64) ;  /* 0x0000000800dc7944 */ /* 0x000fea0003c00000 */
[----:B------:R-:W-:Y:S02]  /*03b0*/  IMAD.MOV.U32 R10, RZ, RZ, R12 ;  /* 0x000000ffff0a7224 */ /* 0x000fe400078e000c */
[----:B------:R-:W-:-:S07]  /*03c0*/  IMAD.MOV.U32 R11, RZ, RZ, R13 ;  /* 0x000000ffff0b7224 */ /* 0x000fce00078e000d */
.L_x_58:
[----:B------:R-:W-:Y:S05]  /*03d0*/  BSYNC.RECONVERGENT B1 ;  /* 0x0000000000017941 */ /* 0x000fea0003800200 */
.L_x_56:
[----:B------:R-:W-:Y:S01]  /*03e0*/  IADD3 R14, P0, PT, R10, R6, RZ ;  /* 0x000000060a0e7210 */ /* 0x000fe20007f1e0ff */
[----:B------:R-:W-:Y:S01]  /*03f0*/  BSSY.RECONVERGENT B1, `(.L_x_59) ;  /* 0x0000025000017945 */ /* 0x000fe20003800200 */
[----:B------:R-:W-:Y:S02]  /*0400*/  IMAD.MOV.U32 R8, RZ, RZ, RZ ;  /* 0x000000ffff087224 */ /* 0x000fe400078e00ff */
[C---:B------:R-:W-:Y:S01]  /*0410*/  LOP3.LUT R6, R14.reuse, 0x3, RZ, 0xc0, !PT ;  /* 0x000000030e067812 */ /* 0x040fe200078ec0ff */
[----:B------:R-:W-:Y:S01]  /*0420*/  IMAD.X R10, RZ, RZ, R11, P0 ;  /* 0x000000ffff0a7224 */ /* 0x000fe200000e060b */
[----:B------:R-:W-:Y:S02]  /*0430*/  ISETP.GE.U32.AND P0, PT, R14, 0x3, PT ;  /* 0x000000030e00780c */ /* 0x000fe40003f06070 */
[----:B------:R-:W-:Y:S01]  /*0440*/  ISETP.NE.U32.AND P1, PT, R6, 0x3, PT ;  /* 0x000000030600780c */ /* 0x000fe20003f25070 */
[----:B------:R-:W-:Y:S01]  /*0450*/  IMAD.MOV.U32 R6, RZ, RZ, RZ ;  /* 0x000000ffff067224 */ /* 0x000fe200078e00ff */
        /* <DEDUP_REMOVED lines=11> */
.L_x_61:
[C---:B------:R-:W-:Y:S02]  /*0510*/  IADD3 R12, P1, PT, R17.reuse, UR12, RZ ;  /* 0x0000000c110c7c10 */ /* 0x040fe4000ff3e0ff */
[----:B------:R-:W-:Y:S02]  /*0520*/  IADD3 R10, P2, PT, R17, UR14, RZ ;  /* 0x0000000e110a7c10 */ /* 0x000fe4000ff5e0ff */
[C---:B------:R-:W-:Y:S02]  /*0530*/  IADD3.X R13, PT, PT, R16.reuse, UR13, RZ, P1, !PT ;  /* 0x0000000d100d7c10 */ /* 0x040fe40008ffe4ff */
[----:B------:R-:W-:-:S04]  /*0540*/  IADD3.X R11, PT, PT, R16, UR15, RZ, P2, !PT ;  /* 0x0000000f100b7c10 */ /* 0x000fc800097fe4ff */
[----:B------:R-:W2:Y:S04]  /*0550*/  LDG.E.CONSTANT R13, desc[UR6][R12.64] ;  /* 0x000000060c0d7981 */ /* 0x000ea8000c1e9900 */
[----:B------:R-:W3:Y:S01]  /*0560*/  LDG.E.CONSTANT R11, desc[UR6][R10.64] ;  /* 0x000000060a0b7981 */ /* 0x000ee2000c1e9900 */
[----:B------:R-:W-:Y:S02]  /*0570*/  IADD3 R14, P1, PT, R14, 0x1, RZ ;  /* 0x000000010e0e7810 */ /* 0x000fe40007f3e0ff */
[C---:B------:R-:W-:Y:S02]  /*0580*/  IADD3 R0, P3, PT, R4.reuse, R0, RZ ;  /* 0x0000000004007210 */ /* 0x040fe40007f7e0ff */
[----:B------:R-:W-:Y:S01]  /*0590*/  LEA R17, P2, R4, R17, 0x2 ;  /* 0x0000001104117211 */ /* 0x000fe200078410ff */
[----:B------:R-:W-:Y:S01]  /*05a0*/  IMAD.X R15, RZ, RZ, R15, P1 ;  /* 0x000000ffff0f7224 */ /* 0x000fe200008e060f */
[----:B------:R-:W-:Y:S01]  /*05b0*/  ISETP.NE.U32.AND P1, PT, R14, RZ, PT ;  /* 0x000000ff0e00720c */ /* 0x000fe20003f25070 */
[----:B------:R-:W-:-:S02]  /*05c0*/  IMAD.X R7, R5, 0x1, R7, P3 ;  /* 0x0000000105077824 */ /* 0x000fc400018e0607 */
[----:B------:R-:W-:Y:S01]  /*05d0*/  IMAD.X R16, R16, 0x1, R19, P2 ;  /* 0x0000000110107824 */ /* 0x000fe200010e0613 */
[----:B------:R-:W-:Y:S02]  /*05e0*/  ISETP.NE.AND.EX P1, PT, R15, RZ, PT, P1 ;  /* 0x000000ff0f00720c */ /* 0x000fe40003f25310 */
[----:B--2---:R-:W-:Y:S02]  /*05f0*/  FSETP.GT.AND P4, PT, |R13|, R8, PT ;  /* 0x000000080d00720b */ /* 0x004fe40003f84200 */
[----:B---3--:R-:W-:Y:S02]  /*0600*/  FSETP.GT.AND P5, PT, |R11|, R6, PT ;  /* 0x000000060b00720b */ /* 0x008fe40003fa4200 */
[----:B------:R-:W-:Y:S02]  /*0610*/  FSEL R8, |R13|, R8, P4 ;  /* 0x000000080d087208 */ /* 0x000fe40002000200 */
[----:B------:R-:W-:-:S05]  /*0620*/  FSEL R6, |R11|, R6, P5 ;  /* 0x000000060b067208 */ /* 0x000fca0002800200 */
[----:B------:R-:W-:Y:S05]  /*0630*/  @P1 BRA `(.L_x_61) ;  /* 0xfffffffc00b41947 */ /* 0x000fea000383ffff */
.L_x_60:
[----:B------:R-:W-:Y:S05]  /*0640*/  BSYNC.RECONVERGENT B1 ;  /* 0x0000000000017941 */ /* 0x000fea0003800200 */
.L_x_59:
[----:B------:R-:W-:Y:S05]  /*0650*/  @!P0 BRA `(.L_x_55) ;  /* 0x0000000000c48947 */ /* 0x000fea0003800000 */
[C---:B------:R-:W-:Y:S01]  /*0660*/  SHF.L.U64.HI R21, R4.reuse, 0x2, R5 ;  /* 0x0000000204157819 */ /* 0x040fe20000010205 */
[----:B------:R-:W-:-:S07]  /*0670*/  IMAD.SHL.U32 R23, R4, 0x4, RZ ;  /* 0x0000000404177824 */ /* 0x000fce00078e00ff */
.L_x_62:
[C---:B------:R-:W-:Y:S01]  /*0680*/  IMAD.SHL.U32 R28, R0.reuse, 0x4, RZ ;  /* 0x00000004001c7824 */ /* 0x040fe200078e00ff */
[----:B------:R-:W-:-:S04]  /*0690*/  SHF.L.U64.HI R4, R0, 0x2, R7 ;  /* 0x0000000200047819 */ /* 0x000fc80000010207 */
[C---:B------:R-:W-:Y:S02]  /*06a0*/  IADD3 R14, P0, PT, R28.reuse, UR16, RZ ;  /* 0x000000101c0e7c10 */ /* 0x040fe4000ff1e0ff */
[----:B------:R-:W-:Y:S02]  /*06b0*/  IADD3 R28, P1, PT, R28, UR18, RZ ;  /* 0x000000121c1c7c10 */ /* 0x000fe4000ff3e0ff */
[----:B------:R-:W-:Y:S02]  /*06c0*/  IADD3.X R15, PT, PT, R4, UR17, RZ, P0, !PT ;  /* 0x00000011040f7c10 */ /* 0x000fe400087fe4ff */
[-C--:B------:R-:W-:Y:S02]  /*06d0*/  IADD3 R18, P0, PT, R14, R23.reuse, RZ ;  /* 0x000000170e127210 */ /* 0x080fe40007f1e0ff */
[----:B------:R-:W-:Y:S01]  /*06e0*/  IADD3.X R29, PT, PT, R4, UR19, RZ, P1, !PT ;  /* 0x00000013041d7c10 */ /* 0x000fe20008ffe4ff */
[----:B------:R0:W2:Y:S01]  /*06f0*/  LDG.E.CONSTANT R25, desc[UR6][R14.64] ;  /* 0x000000060e197981 */ /* 0x0000a2000c1e9900 */
[-C--:B------:R-:W-:Y:S01]  /*0700*/  IADD3 R12, P1, PT, R28, R23.reuse, RZ ;  /* 0x000000171c0c7210 */ /* 0x080fe20007f3e0ff */
[--C-:B------:R-:W-:Y:S01]  /*0710*/  IMAD.X R19, R15, 0x1, R21.reuse, P0 ;  /* 0x000000010f137824 */ /* 0x100fe200000e0615 */
[-C--:B------:R-:W-:Y:S01]  /*0720*/  IADD3 R10, P0, PT, R18, R23.reuse, RZ ;  /* 0x00000017120a7210 */ /* 0x080fe20007f1e0ff */
[----:B------:R-:W3:Y:S02]  /*0730*/  LDG.E.CONSTANT R27, desc[UR6][R28.64] ;  /* 0x000000061c1b7981 */ /* 0x000ee4000c1e9900 */
[--C-:B------:R-:W-:Y:S01]  /*0740*/  IMAD.X R13, R29, 0x1, R21.reuse, P1 ;  /* 0x000000011d0d7824 */ /* 0x100fe200008e0615 */
[----:B------:R-:W-:Y:S01]  /*0750*/  IADD3 R4, P1, PT, R12, R23, RZ ;  /* 0x000000170c047210 */ /* 0x000fe20007f3e0ff */
[----:B------:R-:W-:-:S02]  /*0760*/  IMAD.X R11, R19, 0x1, R21, P0 ;  /* 0x00000001130b7824 */ /* 0x000fc400000e0615 */
[----:B------:R-:W4:Y:S04]  /*0770*/  LDG.E.CONSTANT R19, desc[UR6][R18.64] ;  /* 0x0000000612137981 */ /* 0x000f28000c1e9900 */
[----:B------:R-:W5:Y:S01]  /*0780*/  LDG.E.CONSTANT R20, desc[UR6][R10.64] ;  /* 0x000000060a147981 */ /* 0x000f62000c1e9900 */
[----:B------:R-:W-:-:S03]  /*0790*/  IMAD.X R5, R13, 0x1, R21, P1 ;  /* 0x000000010d057824 */ /* 0x000fc600008e0615 */
[----:B------:R-:W5:Y:S01]  /*07a0*/  LDG.E.CONSTANT R12, desc[UR6][R12.64] ;  /* 0x000000060c0c7981 */ /* 0x000f62000c1e9900 */
[-C--:B0-----:R-:W-:Y:S02]  /*07b0*/  IADD3 R14, P0, PT, R10, R23.reuse, RZ ;  /* 0x000000170a0e7210 */ /* 0x081fe40007f1e0ff */
[----:B------:R-:W-:Y:S02]  /*07c0*/  IADD3 R16, P1, PT, R4, R23, RZ ;  /* 0x0000001704107210 */ /* 0x000fe40007f3e0ff */
[----:B------:R-:W5:Y:S01]  /*07d0*/  LDG.E.CONSTANT R4, desc[UR6][R4.64] ;  /* 0x0000000604047981 */ /* 0x000f62000c1e9900 */
[--C-:B------:R-:W-:Y:S02]  /*07e0*/  IMAD.X R15, R11, 0x1, R21.reuse, P0 ;  /* 0x000000010b0f7824 */ /* 0x100fe400000e0615 */
[----:B------:R-:W-:-:S04]  /*07f0*/  IMAD.X R17, R5, 0x1, R21, P1 ;  /* 0x0000000105117824 */ /* 0x000fc800008e0615 */
[----:B------:R-:W5:Y:S04]  /*0800*/  LDG.E.CONSTANT R15, desc[UR6][R14.64] ;  /* 0x000000060e0f7981 */ /* 0x000f68000c1e9900 */
[----:B------:R-:W5:Y:S01]  /*0810*/  LDG.E.CONSTANT R17, desc[UR6][R16.64] ;  /* 0x0000000610117981 */ /* 0x000f62000c1e9900 */
[----:B------:R-:W-:-:S05]  /*0820*/  IADD3 R0, P2, PT, R0, R23, RZ ;  /* 0x0000001700007210 */ /* 0x000fca0007f5e0ff */
[----:B------:R-:W-:Y:S01]  /*0830*/  IMAD.X R7, R7, 0x1, R21, P2 ;  /* 0x0000000107077824 */ /* 0x000fe200010e0615 */
[----:B--2---:R-:W-:-:S04]  /*0840*/  FSETP.GT.AND P0, PT, |R25|, R8, PT ;  /* 0x000000081900720b */ /* 0x004fc80003f04200 */
[----:B------:R-:W-:Y:S02]  /*0850*/  FSEL R8, |R25|, R8, P0 ;  /* 0x0000000819087208 */ /* 0x000fe40000000200 */
[----:B---3--:R-:W-:Y:S02]  /*0860*/  FSETP.GT.AND P1, PT, |R27|, R6, PT ;  /* 0x000000061b00720b */ /* 0x008fe40003f24200 */
[----:B----4-:R-:W-:-:S04]  /*0870*/  FSETP.GT.AND P0, PT, |R19|, R8, PT ;  /* 0x000000081300720b */ /* 0x010fc80003f04200 */
[----:B------:R-:W-:Y:S02]  /*0880*/  FSEL R8, |R19|, R8, P0 ;  /* 0x0000000813087208 */ /* 0x000fe40000000200 */
[----:B------:R-:W-:Y:S02]  /*0890*/  FSEL R27, |R27|, R6, P1 ;  /* 0x000000061b1b7208 */ /* 0x000fe40000800200 */
[-C--:B-----5:R-:W-:Y:S02]  /*08a0*/  FSETP.GT.AND P0, PT, |R20|, R8.reuse, PT ;  /* 0x000000081400720b */ /* 0x0a0fe40003f04200 */
[----:B------:R-:W-:Y:S02]  /*08b0*/  FSETP.GT.AND P1, PT, |R12|, R27, PT ;  /* 0x0000001b0c00720b */ /* 0x000fe40003f24200 */
[----:B------:R-:W-:Y:S02]  /*08c0*/  FSEL R8, |R20|, R8, P0 ;  /* 0x0000000814087208 */ /* 0x000fe40000000200 */
[----:B------:R-:W-:-:S02]  /*08d0*/  ISETP.GE.U32.AND P0, PT, R0, UR10, PT ;  /* 0x0000000a00007c0c */ /* 0x000fc4000bf06070 */
[----:B------:R-:W-:Y:S02]  /*08e0*/  FSEL R27, |R12|, R27, P1 ;  /* 0x0000001b0c1b7208 */ /* 0x000fe40000800200 */
[----:B------:R-:W-:Y:S02]  /*08f0*/  ISETP.GE.AND.EX P0, PT, R7, UR11, PT, P0 ;  /* 0x0000000b07007c0c */ /* 0x000fe4000bf06300 */
[----:B------:R-:W-:-:S04]  /*0900*/  FSETP.GT.AND P1, PT, |R4|, R27, PT ;  /* 0x0000001b0400720b */ /* 0x000fc80003f24200 */
[----:B------:R-:W-:Y:S02]  /*0910*/  FSEL R4, |R4|, R27, P1 ;  /* 0x0000001b04047208 */ /* 0x000fe40000800200 */
[----:B------:R-:W-:Y:S02]  /*0920*/  FSETP.GT.AND P1, PT, |R15|, R8, PT ;  /* 0x000000080f00720b */ /* 0x000fe40003f24200 */
[----:B------:R-:W-:Y:S02]  /*0930*/  FSETP.GT.AND P2, PT, |R17|, R4, PT ;  /* 0x000000041100720b */ /* 0x000fe40003f44200 */
[----:B------:R-:W-:Y:S02]  /*0940*/  FSEL R8, |R15|, R8, P1 ;  /* 0x000000080f087208 */ /* 0x000fe40000800200 */
[----:B------:R-:W-:Y:S01]  /*0950*/  FSEL R6, |R17|, R4, P2 ;  /* 0x0000000411067208 */ /* 0x000fe20001000200 */
[----:B------:R-:W-:Y:S08]  /*0960*/  @!P0 BRA `(.L_x_62) ;  /* 0xfffffffc00448947 */ /* 0x000ff0000383ffff */
.L_x_55:
[----:B------:R-:W-:Y:S05]  /*0970*/  BSYNC.RECONVERGENT B0 ;  /* 0x0000000000007941 */ /* 0x000fea0003800200 */
.L_x_54:
        /* <DEDUP_REMOVED lines=11> */
.L_x_66:
[--C-:B0-----:R-:W-:Y:S01]  /*0a30*/  IMAD.MOV.U32 R8, RZ, RZ, R9.reuse ;  /* 0x000000ffff087224 */ /* 0x101fe200078e0009 */
[----:B------:R-:W-:Y:S01]  /*0a40*/  SHF.R.U32.HI R9, RZ, 0x1, R9 ;  /* 0x00000001ff097819 */ /* 0x000fe20000011609 */
[----:B------:R-:W-:Y:S03]  /*0a50*/  BSSY.RECONVERGENT B0, `(.L_x_64) ;  /* 0x000000d000007945 */ /* 0x000fe60003800200 */
[----:B------:R-:W-:-:S13]  /*0a60*/  ISETP.GE.U32.AND P0, PT, R2, R9, PT ;  /* 0x000000090200720c */ /* 0x000fda0003f06070 */
[----:B------:R-:W-:Y:S05]  /*0a70*/  @P0 BRA `(.L_x_65) ;  /* 0x0000000000280947 */ /* 0x000fea0003800000 */
[C---:B------:R-:W-:Y:S01]  /*0a80*/  IMAD R4, R9.reuse, 0x4, R0 ;  /* 0x0000000409047824 */ /* 0x040fe200078e0200 */
[----:B------:R-:W-:Y:S05]  /*0a90*/  LDS R5, [R0] ;  /* 0x0000000000057984 */ /* 0x000fea0000000800 */
[----:B------:R-:W0:Y:S02]  /*0aa0*/  LDS R4, [R4] ;  /* 0x0000000004047984 */ /* 0x000e240000000800 */
[----:B0-----:R-:W-:Y:S01]  /*0ab0*/  FSETP.GT.AND P0, PT, R4, R5, PT ;  /* 0x000000050400720b */ /* 0x001fe20003f04000 */
[----:B------:R-:W-:-:S12]  /*0ac0*/  IMAD R5, R9, 0x4, R10 ;  /* 0x0000000409057824 */ /* 0x000fd800078e020a */
[----:B------:R-:W-:Y:S04]  /*0ad0*/  @P0 STS [R0], R4 ;  /* 0x0000000400000388 */ /* 0x000fe80000000800 */
[----:B------:R-:W-:Y:S04]  /*0ae0*/  LDS R5, [R5] ;  /* 0x0000000005057984 */ /* 0x000fe80000000800 */
[----:B------:R-:W0:Y:S02]  /*0af0*/  LDS R6, [R10] ;  /* 0x000000000a067984 */ /* 0x000e240000000800 */
[----:B0-----:R-:W-:-:S13]  /*0b00*/  FSETP.GT.AND P0, PT, R5, R6, PT ;  /* 0x000000060500720b */ /* 0x001fda0003f04000 */
[----:B------:R0:W-:Y:S02]  /*0b10*/  @P0 STS [R10], R5 ;  /* 0x000000050a000388 */ /* 0x0001e40000000800 */
.L_x_65:
[----:B------:R-:W-:Y:S05]  /*0b20*/  BSYNC.RECONVERGENT B0 ;  /* 0x0000000000007941 */ /* 0x000fea0003800200 */
.L_x_64:
[----:B------:R-:W-:Y:S01]  /*0b30*/  BAR.SYNC.DEFER_BLOCKING 0x0 ;  /* 0x0000000000007b1d */ /* 0x000fe20000010000 */
[----:B------:R-:W-:-:S13]  /*0b40*/  ISETP.GT.U32.AND P0, PT, R8, 0x3, PT ;  /* 0x000000030800780c */ /* 0x000fda0003f04070 */
[----:B------:R-:W-:Y:S05]  /*0b50*/  @P0 BRA `(.L_x_66) ;  /* 0xfffffffc00b40947 */ /* 0x000fea000383ffff */
.L_x_63:
[----:B------:R-:W-:-:S13]  /*0b60*/  ISETP.NE.AND P0, PT, R2, RZ, PT ;  /* 0x000000ff0200720c */ /* 0x000fda0003f05270 */
[----:B------:R-:W-:Y:S05]  /*0b70*/  @P0 EXIT ;  /* 0x000000000000094d */ /* 0x000fea0003800000 */
[----:B------:R-:W1:Y:S01]  /*0b80*/  S2UR UR5, SR_CgaCtaId ;  /* 0x00000000000579c3 */ /* 0x000e620000008800 */
[----:B------:R-:W-:Y:S01]  /*0b90*/  UMOV UR4, 0x400 ;  /* 0x0000040000047882 */ /* 0x000fe20000000000 */
[----:B------:R-:W-:Y:S02]  /*0ba0*/  IMAD.MOV.U32 R4, RZ, RZ, 0x3b888889 ;  /* 0x3b888889ff047424 */ /* 0x000fe400078e00ff */
[----:B------:R-:W-:-:S04]  /*0bb0*/  IMAD.MOV.U32 R2, RZ, RZ, 0x43700000 ;  /* 0x43700000ff027424 */ /* 0x000fc800078e00ff */
[----:B------:R-:W-:-:S04]  /*0bc0*/  FFMA R3, R4, -R2, 1 ;  /* 0x3f80000004037423 */ /* 0x000fc80000000802 */
[----:B------:R-:W-:Y:S01]  /*0bd0*/  FFMA R3, R3, R4, 0.0041666668839752674103 ;  /* 0x3b88888903037423 */ /* 0x000fe20000000004 */
[----:B-1----:R-:W-:-:S09]  /*0be0*/  ULEA UR4, UR5, UR4, 0x18 ;  /* 0x0000000405047291 */ /* 0x002fd2000f8ec0ff */
        /* <DEDUP_REMOVED lines=8> */
[----:B------:R-:W-:Y:S05]  /*0c70*/  CALL.REL.NOINC `($__internal_5_$__cuda_sm3x_div_rn_noftz_f32_slowpath) ;  /* 0x0000000400b87944 */ /* 0x000fea0003c00000 */
[----:B------:R-:W-:-:S07]  /*0c80*/  IMAD.MOV.U32 R5, RZ, RZ, R0 ;  /* 0x000000ffff057224 */ /* 0x000fce00078e0000 */
.L_x_67:
        /* <DEDUP_REMOVED lines=13> */
.L_x_68:
[----:B------:R-:W-:-:S13]  /*0d60*/  FSETP.GT.AND P0, PT, R5, RZ, PT ;  /* 0x000000ff0500720b */ /* 0x000fda0003f04000 */
[----:B------:R-:W-:Y:S05]  /*0d70*/  @!P0 BRA `(.L_x_69) ;  /* 0x0000000000308947 */ /* 0x000fea0003800000 */
[----:B------:R-:W0:Y:S02]  /*0d80*/  LDC.64 R2, c[0x0][0x398] ;  /* 0x0000e600ff027b82 */ /* 0x000e240000000a00 */
[----:B0-----:R-:W2:Y:S02]  /*0d90*/  LDG.E R4, desc[UR6][R2.64] ;  /* 0x0000000602047981 */ /* 0x001ea4000c1e1900 */
[----:B--2---:R-:W-:-:S13]  /*0da0*/  FSETP.GT.AND P0, PT, R5, R4, PT ;  /* 0x000000040500720b */ /* 0x004fda0003f04000 */
[----:B------:R-:W-:Y:S05]  /*0db0*/  @!P0 BRA `(.L_x_69) ;  /* 0x0000000000208947 */ /* 0x000fea0003800000 */
[----:B------:R-:W-:Y:S01]  /*0dc0*/  BSSY B0, `(.L_x_69) ;  /* 0x0000007000007945 */ /* 0x000fe20003800000 */
.L_x_70:
[----:B------:R-:W-:Y:S05]  /*0dd0*/  YIELD ;  /* 0x0000000000007946 */ /* 0x000fea0003800000 */
[----:B------:R-:W2:Y:S02]  /*0de0*/  ATOMG.E.CAS.STRONG.GPU PT, R0, [R2], R4, R5 ;  /* 0x00000004020073a9 */ /* 0x000ea400001ee105 */
[----:B--2---:R-:W-:Y:S01]  /*0df0*/  ISETP.NE.AND P1, PT, R0, R4, PT ;  /* 0x000000040000720c */ /* 0x004fe20003f25270 */
[----:B------:R-:W-:Y:S01]  /*0e00*/  IMAD.MOV.U32 R4, RZ, RZ, R0 ;  /* 0x000000ffff047224 */ /* 0x000fe200078e0000 */
[----:B------:R-:W-:-:S13]  /*0e10*/  FSETP.GT.AND P0, PT, R5, R0, PT ;  /* 0x000000000500720b */ /* 0x000fda0003f04000 */
[----:B------:R-:W-:Y:S05]  /*0e20*/  @P0 BRA P1, `(.L_x_70) ;  /* 0xfffffffc00e80947 */ /* 0x000fea000083ffff */
[----:B------:R-:W-:Y:S05]  /*0e30*/  BSYNC B0 ;  /* 0x0000000000007941 */ /* 0x000fea0003800000 */
.L_x_69:
[----:B------:R-:W-:-:S13]  /*0e40*/  FSETP.GT.AND P0, PT, R9, RZ, PT ;  /* 0x000000ff0900720b */ /* 0x000fda0003f04000 */
[----:B------:R-:W-:Y:S05]  /*0e50*/  @!P0 EXIT ;  /* 0x000000000000894d */ /* 0x000fea0003800000 */
[----:B------:R-:W0:Y:S02]  /*0e60*/  LDC.64 R2, c[0x0][0x3a0] ;  /* 0x0000e800ff027b82 */ /* 0x000e240000000a00 */
[----:B0-----:R-:W2:Y:S02]  /*0e70*/  LDG.E R0, desc[UR6][R2.64] ;  /* 0x0000000602007981 */ /* 0x001ea4000c1e1900 */
[----:B--2---:R-:W-:-:S13]  /*0e80*/  FSETP.GT.AND P0, PT, R9, R0, PT ;  /* 0x000000000900720b */ /* 0x004fda0003f04000 */
[----:B------:R-:W-:Y:S05]  /*0e90*/  @!P0 EXIT ;  /* 0x000000000000894d */ /* 0x000fea0003800000 */
[----:B------:R-:W-:-:S07]  /*0ea0*/  IMAD.MOV.U32 R8, RZ, RZ, R0 ;  /* 0x000000ffff087224 */ /* 0x000fce00078e0000 */
.L_x_71:
[----:B------:R-:W-:Y:S05]  /*0eb0*/  YIELD ;  /* 0x0000000000007946 */ /* 0x000fea0003800000 */
[----:B------:R-:W2:Y:S02]  /*0ec0*/  ATOMG.E.CAS.STRONG.GPU PT, R0, [R2], R8, R9 ;  /* 0x00000008020073a9 */ /* 0x000ea400001ee109 */
[----:B--2---:R-:W-:Y:S01]  /*0ed0*/  ISETP.NE.AND P1, PT, R0, R8, PT ;  /* 0x000000080000720c */ /* 0x004fe20003f25270 */
[----:B------:R-:W-:Y:S01]  /*0ee0*/  IMAD.MOV.U32 R8, RZ, RZ, R0 ;  /* 0x000000ffff087224 */ /* 0x000fe200078e0000 */
[----:B------:R-:W-:-:S13]  /*0ef0*/  FSETP.GT.AND P0, PT, R9, R0, PT ;  /* 0x000000000900720b */ /* 0x000fda0003f04000 */
[----:B------:R-:W-:Y:S05]  /*0f00*/  @P0 BRA P1, `(.L_x_71) ;  /* 0xfffffffc00e80947 */ /* 0x000fea000083ffff */
[----:B------:R-:W-:Y:S05]  /*0f10*/  EXIT ;  /* 0x000000000000794d */ /* 0x000fea0003800000 */
        .weak           $__internal_4_$__cuda_sm20_div_u64
        .type           $__internal_4_$__cuda_sm20_div_u64,@function
        .size           $__internal_4_$__cuda_sm20_div_u64,($__internal_5_$__cuda_sm3x_div_rn_noftz_f32_slowpath - $__internal_4_$__cuda_sm20_div_u64)
$__internal_4_$__cuda_sm20_div_u64:
        /* <DEDUP_REMOVED lines=63> */
[----:B------:R-:W-:Y:S01]  /*1310*/  SEL R13, R13, R10, P0 ;  /* 0x0000000a0d0d7207 */ /* 0x000fe20000000000 */
[----:B------:R-:W-:Y:S01]  /*1320*/  IMAD.MOV.U32 R10, RZ, RZ, R8 ;  /* 0x000000ffff0a7224 */ /* 0x000fe200078e0008 */
[----:B------:R-:W-:Y:S02]  /*1330*/  SEL R12, R12, 0xffffffff, P1 ;  /* 0xffffffff0c0c7807 */ /* 0x000fe40000800000 */
[----:B------:R-:W-:Y:S01]  /*1340*/  SEL R13, R13, 0xffffffff, P1 ;  /* 0xffffffff0d0d7807 */ /* 0x000fe20000800000 */
[----:B------:R-:W-:Y:S06]  /*1350*/  RET.REL.NODEC R10 `(_Z32compute_and_update_scales_kernelIfEvPKT_S2_lPfS3_) ;  /* 0xffffffec0a287950 */ /* 0x000fec0003c3ffff */
        .weak           $__internal_5_$__cuda_sm3x_div_rn_noftz_f32_slowpath
        .type           $__internal_5_$__cuda_sm3x_div_rn_noftz_f32_slowpath,@function
        .size           $__internal_5_$__cuda_sm3x_div_rn_noftz_f32_slowpath,(.L_x_86 - $__internal_5_$__cuda_sm3x_div_rn_noftz_f32_slowpath)
$__internal_5_$__cuda_sm3x_div_rn_noftz_f32_slowpath:
        /* <DEDUP_REMOVED lines=35> */
.L_x_72:
        /* <DEDUP_REMOVED lines=50> */
.L_x_78:
[----:B------:R-:W-:-:S04]  /*18b0*/  LOP3.LUT R0, R0, 0x80000000, RZ, 0xc0, !PT ;  /* 0x8000000000007812 */ /* 0x000fc800078ec0ff */
[----:B------:R-:W-:Y:S01]  /*18c0*/  LOP3.LUT R0, R0, 0x7f800000, RZ, 0xfc, !PT ;  /* 0x7f80000000007812 */ /* 0x000fe200078efcff */
[----:B------:R-:W-:Y:S06]  /*18d0*/  BRA `(.L_x_79) ;  /* 0x0000000000287947 */ /* 0x000fec0003800000 */
.L_x_77:
[----:B------:R-:W-:Y:S01]  /*18e0*/  IMAD R0, R6, 0x800000, R0 ;  /* 0x0080000006007824 */ /* 0x000fe200078e0200 */
[----:B------:R-:W-:Y:S06]  /*18f0*/  BRA `(.L_x_79) ;  /* 0x0000000000207947 */ /* 0x000fec0003800000 */
.L_x_76:
[----:B------:R-:W-:-:S04]  /*1900*/  LOP3.LUT R0, R8, 0x80000000, R3, 0x48, !PT ;  /* 0x8000000008007812 */ /* 0x000fc800078e4803 */
[----:B------:R-:W-:Y:S01]  /*1910*/  LOP3.LUT R0, R0, 0x7f800000, RZ, 0xfc, !PT ;  /* 0x7f80000000007812 */ /* 0x000fe200078efcff */
[----:B------:R-:W-:Y:S06]  /*1920*/  BRA `(.L_x_79) ;  /* 0x0000000000147947 */ /* 0x000fec0003800000 */
.L_x_75:
[----:B------:R-:W-:Y:S01]  /*1930*/  LOP3.LUT R0, R8, 0x80000000, R3, 0x48, !PT ;  /* 0x8000000008007812 */ /* 0x000fe200078e4803 */
[----:B------:R-:W-:Y:S06]  /*1940*/  BRA `(.L_x_79) ;  /* 0x00000000000c7947 */ /* 0x000fec0003800000 */
.L_x_74:
[----:B------:R-:W0:Y:S01]  /*1950*/  MUFU.RSQ R0, -QNAN ;  /* 0xffc0000000007908 */ /* 0x000e220000001400 */
[----:B------:R-:W-:Y:S05]  /*1960*/  BRA `(.L_x_79) ;  /* 0x0000000000047947 */ /* 0x000fea0003800000 */
.L_x_73:
[----:B------:R-:W-:-:S07]  /*1970*/  FADD.FTZ R0, R3, R0 ;  /* 0x0000000003007221 */ /* 0x000fce0000010000 */
.L_x_79:
[----:B------:R-:W-:Y:S02]  /*1980*/  IMAD.MOV.U32 R8, RZ, RZ, R4 ;  /* 0x000000ffff087224 */ /* 0x000fe400078e0004 */
[----:B------:R-:W-:-:S04]  /*1990*/  IMAD.MOV.U32 R9, RZ, RZ, 0x0 ;  /* 0x00000000ff097424 */ /* 0x000fc800078e00ff */
[----:B0-----:R-:W-:Y:S05]  /*19a0*/  RET.REL.NODEC R8 `(_Z32compute_and_update_scales_kernelIfEvPKT_S2_lPfS3_) ;  /* 0xffffffe408947950 */ /* 0x001fea0003c3ffff */
.L_x_80:
        /* <DEDUP_REMOVED lines=13> */
.L_x_86:


//--------------------- .nv.shared._Z32compute_and_update_scales_kernelI13__nv_bfloat16EvPKT_S3_lPfS4_ --------------------------
	.section	.nv.shared._Z32compute_and_update_scales_kernelI13__nv_bfloat16EvPKT_S3_lPfS4_,"aw",@nobits
	.sectionflags	@""
	.align	16
	.zero		1024


//--------------------- .nv.shared.reserved.0     --------------------------
	.section	.nv.shared.reserved.0,"aw",@nobits
	.weak		__nv_reservedSMEM_offset_0_alias
	.size		__nv_reservedSMEM_offset_0_alias, 0, 64
	.other		__nv_reservedSMEM_offset_0_alias,@"STO_CUDA_RESERVED_SHARED STV_DEFAULT"
__nv_reservedSMEM_offset_0_alias:
	.zero		0
	.zero		64


//--------------------- .nv.shared._Z32compute_and_update_scales_kernelI6__halfEvPKT_S3_lPfS4_ --------------------------
	.section	.nv.shared._Z32compute_and_update_scales_kernelI6__halfEvPKT_S3_lPfS4_,"aw",@nobits
	.sectionflags	@""
	.align	16
	.zero		1024


//--------------------- .nv.shared._Z32compute_and_update_scales_kernelIfEvPKT_S2_lPfS3_ --------------------------
	.section	.nv.shared._Z32compute_and_update_scales_kernelIfEvPKT_S2_lPfS3_,"aw",@nobits
	.sectionflags	@""
	.align	16
	.zero		1024


//--------------------- .nv.constant0._Z32compute_and_update_scales_kernelI13__nv_bfloat16EvPKT_S3_lPfS4_ --------------------------
	.section	.nv.constant0._Z32compute_and_update_scales_kernelI13__nv_bfloat16EvPKT_S3_lPfS4_,"a",@progbits
	.sectionflags	@""
	.align	4
.nv.constant0._Z32compute_and_update_scales_kernelI13__nv_bfloat16EvPKT_S3_lPfS4_:
	.zero		936


//--------------------- .nv.constant0._Z32compute_and_update_scales_kernelI6__halfEvPKT_S3_lPfS4_ --------------------------
	.section	.nv.constant0._Z32compute_and_update_scales_kernelI6__halfEvPKT_S3_lPfS4_,"a",@progbits
	.sectionflags	@""
	.align	4
.nv.constant0._Z32compute_and_update_scales_kernelI6__halfEvPKT_S3_lPfS4_:
	.zero		936


//--------------------- .nv.constant0._Z32compute_and_update_scales_kernelIfEvPKT_S2_lPfS3_ --------------------------
	.section	.nv.constant0._Z32compute_and_update_scales_kernelIfEvPKT_S2_lPfS3_,"a",@progbits
	.sectionflags	@""
	.align	4
.nv.constant0._Z32compute_and_update_scales_kernelIfEvPKT_S2_lPfS3_:
	.zero		936


//--------------------- SYMBOLS --------------------------

	.type		.nv.reservedSmem.offset0,@object
	.size		.nv.reservedSmem.offset0,0x4
	.type		.nv.reservedSmem.cap,@object
	.size		.nv.reservedSmem.cap,0x4
